//
// Generated by NVIDIA NVVM Compiler
//
// Compiler Build ID: CL-36424714
// Cuda compilation tools, release 13.0, V13.0.88
// Based on NVVM 20.0.0
//

.version 9.0
.target sm_100
.address_size 64

	// .globl	range_filter_batch_f32

.visible .entry range_filter_batch_f32(
	.param .u64 .ptr .align 1 range_filter_batch_f32_param_0,
	.param .u64 .ptr .align 1 range_filter_batch_f32_param_1,
	.param .u64 .ptr .align 1 range_filter_batch_f32_param_2,
	.param .u64 .ptr .align 1 range_filter_batch_f32_param_3,
	.param .u64 .ptr .align 1 range_filter_batch_f32_param_4,
	.param .u32 range_filter_batch_f32_param_5,
	.param .u32 range_filter_batch_f32_param_6,
	.param .u32 range_filter_batch_f32_param_7,
	.param .u64 .ptr .align 1 range_filter_batch_f32_param_8,
	.param .u64 .ptr .align 1 range_filter_batch_f32_param_9,
	.param .u64 .ptr .align 1 range_filter_batch_f32_param_10
)
{
	.reg .pred 	%p<45>;
	.reg .b16 	%rs<95>;
	.reg .b32 	%r<62>;
	.reg .b32 	%f<23>;
	.reg .b64 	%rd<88>;
	.reg .b64 	%fd<174>;

	ld.param.u64 	%rd28, [range_filter_batch_f32_param_0];
	ld.param.u64 	%rd24, [range_filter_batch_f32_param_1];
	ld.param.u64 	%rd25, [range_filter_batch_f32_param_2];
	ld.param.u64 	%rd26, [range_filter_batch_f32_param_3];
	ld.param.u64 	%rd27, [range_filter_batch_f32_param_4];
	ld.param.u32 	%r35, [range_filter_batch_f32_param_5];
	ld.param.u32 	%r37, [range_filter_batch_f32_param_6];
	ld.param.u32 	%r57, [range_filter_batch_f32_param_7];
	ld.param.u64 	%rd29, [range_filter_batch_f32_param_8];
	ld.param.u64 	%rd30, [range_filter_batch_f32_param_9];
	ld.param.u64 	%rd31, [range_filter_batch_f32_param_10];
	cvta.to.global.u64 	%rd1, %rd31;
	cvta.to.global.u64 	%rd2, %rd30;
	cvta.to.global.u64 	%rd3, %rd29;
	cvta.to.global.u64 	%rd4, %rd28;
	mov.u32 	%r1, %ctaid.y;
	setp.ge.s32 	%p1, %r1, %r37;
	mov.u32 	%r38, %tid.x;
	setp.ne.s32 	%p2, %r38, 0;
	or.pred  	%p3, %p2, %p1;
	@%p3 bra 	$L__BB0_64;
	cvta.to.global.u64 	%rd32, %rd24;
	cvta.to.global.u64 	%rd33, %rd25;
	cvta.to.global.u64 	%rd34, %rd26;
	cvta.to.global.u64 	%rd35, %rd27;
	mul.wide.u32 	%rd36, %r1, 4;
	add.s64 	%rd37, %rd32, %rd36;
	ld.global.nc.f32 	%f1, [%rd37];
	cvt.f64.f32 	%fd1, %f1;
	add.s64 	%rd38, %rd33, %rd36;
	ld.global.nc.u32 	%r39, [%rd38];
	add.s64 	%rd39, %rd34, %rd36;
	ld.global.nc.u32 	%r3, [%rd39];
	add.s64 	%rd40, %rd35, %rd36;
	ld.global.nc.u32 	%r4, [%rd40];
	min.s32 	%r40, %r35, %r39;
	setp.lt.s32 	%p4, %r40, 1;
	@%p4 bra 	$L__BB0_64;
	mul.lo.s32 	%r5, %r35, %r1;
	add.s32 	%r6, %r35, -1;
	and.b32  	%r7, %r35, 7;
	setp.lt.u32 	%p5, %r6, 7;
	mov.b32 	%r54, 0;
	@%p5 bra 	$L__BB0_5;
	and.b32  	%r54, %r35, 2147483640;
	neg.s32 	%r52, %r54;
	mul.wide.u32 	%rd41, %r5, 4;
	add.s64 	%rd42, %rd41, 16;
	add.s64 	%rd87, %rd3, %rd42;
	add.s64 	%rd86, %rd2, %rd42;
	add.s64 	%rd85, %rd1, %rd42;
$L__BB0_4:
	.pragma "nounroll";
	mov.b32 	%r42, 2143289344;
	st.global.u32 	[%rd87+-16], %r42;
	st.global.u32 	[%rd86+-16], %r42;
	st.global.u32 	[%rd85+-16], %r42;
	st.global.u32 	[%rd87+-12], %r42;
	st.global.u32 	[%rd86+-12], %r42;
	st.global.u32 	[%rd85+-12], %r42;
	st.global.u32 	[%rd87+-8], %r42;
	st.global.u32 	[%rd86+-8], %r42;
	st.global.u32 	[%rd85+-8], %r42;
	st.global.u32 	[%rd87+-4], %r42;
	st.global.u32 	[%rd86+-4], %r42;
	st.global.u32 	[%rd85+-4], %r42;
	st.global.u32 	[%rd87], %r42;
	st.global.u32 	[%rd86], %r42;
	st.global.u32 	[%rd85], %r42;
	st.global.u32 	[%rd87+4], %r42;
	st.global.u32 	[%rd86+4], %r42;
	st.global.u32 	[%rd85+4], %r42;
	st.global.u32 	[%rd87+8], %r42;
	st.global.u32 	[%rd86+8], %r42;
	st.global.u32 	[%rd85+8], %r42;
	st.global.u32 	[%rd87+12], %r42;
	st.global.u32 	[%rd86+12], %r42;
	st.global.u32 	[%rd85+12], %r42;
	add.s32 	%r52, %r52, 8;
	add.s64 	%rd87, %rd87, 32;
	add.s64 	%rd86, %rd86, 32;
	add.s64 	%rd85, %rd85, 32;
	setp.ne.s32 	%p6, %r52, 0;
	@%p6 bra 	$L__BB0_4;
$L__BB0_5:
	setp.eq.s32 	%p7, %r7, 0;
	@%p7 bra 	$L__BB0_13;
	mul.wide.u32 	%rd43, %r5, 4;
	add.s64 	%rd14, %rd3, %rd43;
	add.s64 	%rd15, %rd2, %rd43;
	add.s64 	%rd16, %rd1, %rd43;
	and.b32  	%r13, %r35, 3;
	setp.lt.u32 	%p8, %r7, 4;
	@%p8 bra 	$L__BB0_8;
	mul.wide.u32 	%rd44, %r54, 4;
	add.s64 	%rd45, %rd14, %rd44;
	mov.b32 	%r43, 2143289344;
	st.global.u32 	[%rd45], %r43;
	add.s64 	%rd46, %rd15, %rd44;
	st.global.u32 	[%rd46], %r43;
	add.s64 	%rd47, %rd16, %rd44;
	st.global.u32 	[%rd47], %r43;
	st.global.u32 	[%rd45+4], %r43;
	st.global.u32 	[%rd46+4], %r43;
	st.global.u32 	[%rd47+4], %r43;
	st.global.u32 	[%rd45+8], %r43;
	st.global.u32 	[%rd46+8], %r43;
	st.global.u32 	[%rd47+8], %r43;
	st.global.u32 	[%rd45+12], %r43;
	st.global.u32 	[%rd46+12], %r43;
	st.global.u32 	[%rd47+12], %r43;
	add.s32 	%r54, %r54, 4;
$L__BB0_8:
	setp.eq.s32 	%p9, %r13, 0;
	@%p9 bra 	$L__BB0_13;
	setp.eq.s32 	%p10, %r13, 1;
	@%p10 bra 	$L__BB0_11;
	mul.wide.u32 	%rd48, %r54, 4;
	add.s64 	%rd49, %rd14, %rd48;
	mov.b32 	%r44, 2143289344;
	st.global.u32 	[%rd49], %r44;
	add.s64 	%rd50, %rd15, %rd48;
	st.global.u32 	[%rd50], %r44;
	add.s64 	%rd51, %rd16, %rd48;
	st.global.u32 	[%rd51], %r44;
	st.global.u32 	[%rd49+4], %r44;
	st.global.u32 	[%rd50+4], %r44;
	st.global.u32 	[%rd51+4], %r44;
	add.s32 	%r54, %r54, 2;
$L__BB0_11:
	and.b32  	%r45, %r35, 1;
	setp.eq.b32 	%p11, %r45, 1;
	not.pred 	%p12, %p11;
	@%p12 bra 	$L__BB0_13;
	mul.wide.u32 	%rd52, %r54, 4;
	add.s64 	%rd53, %rd14, %rd52;
	mov.b32 	%r46, 2143289344;
	st.global.u32 	[%rd53], %r46;
	add.s64 	%rd54, %rd15, %rd52;
	st.global.u32 	[%rd54], %r46;
	add.s64 	%rd55, %rd16, %rd52;
	st.global.u32 	[%rd55], %r46;
$L__BB0_13:
	setp.ge.s32 	%p13, %r57, %r6;
	@%p13 bra 	$L__BB0_64;
	mul.wide.s32 	%rd56, %r57, 4;
	add.s64 	%rd57, %rd4, %rd56;
	ld.global.nc.f32 	%f2, [%rd57];
	cvt.f64.f32 	%fd133, %f2;
	add.s32 	%r47, %r39, 1;
	cvt.rn.f64.u32 	%fd81, %r47;
	mov.f64 	%fd82, 0d4000000000000000;
	div.rn.f64 	%fd3, %fd82, %fd81;
	mov.f64 	%fd83, 0d3FF0000000000000;
	sub.f64 	%fd4, %fd83, %fd3;
	setp.eq.s32 	%p14, %r3, 0;
	mov.f64 	%fd130, 0d0000000000000000;
	@%p14 bra 	$L__BB0_16;
	cvt.rn.f64.s32 	%fd84, %r4;
	add.f64 	%fd85, %fd84, 0d3FF0000000000000;
	mov.f64 	%fd86, 0d4000000000000000;
	div.rn.f64 	%fd130, %fd86, %fd85;
$L__BB0_16:
	mov.f64 	%fd87, 0d3FF0000000000000;
	sub.f64 	%fd7, %fd87, %fd130;
	add.s32 	%r58, %r57, 1;
	setp.ge.s32 	%p15, %r58, %r35;
	@%p15 bra 	$L__BB0_64;
	not.b32 	%r48, %r57;
	add.s32 	%r19, %r35, %r48;
	sub.s32 	%r49, %r35, %r57;
	add.s32 	%r50, %r49, -2;
	and.b32  	%r20, %r19, 3;
	setp.lt.u32 	%p16, %r50, 3;
	mov.f64 	%fd154, 0d0000000000000000;
	mov.b16 	%rs72, 0;
	mov.u16 	%rs70, %rs72;
	mov.f64 	%fd153, %fd154;
	mov.f64 	%fd134, %fd133;
	@%p16 bra 	$L__BB0_53;
	and.b32  	%r51, %r19, -4;
	neg.s32 	%r56, %r51;
	mov.f64 	%fd154, 0d0000000000000000;
	mov.b16 	%rs72, 0;
	mul.wide.u32 	%rd60, %r5, 4;
	add.s64 	%rd61, %rd60, 8;
	add.s64 	%rd62, %rd3, %rd61;
	add.s64 	%rd63, %rd2, %rd61;
	mov.f64 	%fd134, %fd133;
$L__BB0_19:
	mul.wide.s32 	%rd58, %r58, 4;
	add.s64 	%rd59, %rd4, %rd58;
	add.s64 	%rd17, %rd59, 8;
	add.s64 	%rd18, %rd62, %rd58;
	add.s64 	%rd19, %rd63, %rd58;
	ld.global.nc.f32 	%f3, [%rd59];
	cvt.f64.f32 	%fd12, %f3;
	sub.f64 	%fd90, %fd12, %fd133;
	abs.f64 	%fd135, %fd90;
	setp.nan.f64 	%p17, %fd90, %fd90;
	@%p17 bra 	$L__BB0_22;
	and.b16  	%rs32, %rs70, 255;
	setp.eq.s16 	%p19, %rs32, 0;
	mov.b16 	%rs70, 1;
	@%p19 bra 	$L__BB0_23;
	mul.f64 	%fd91, %fd4, %fd153;
	fma.rn.f64 	%fd135, %fd3, %fd135, %fd91;
	bra.uni 	$L__BB0_23;
$L__BB0_22:
	and.b16  	%rs30, %rs70, 255;
	setp.eq.s16 	%p18, %rs30, 0;
	mov.b16 	%rs73, 0;
	mov.f64 	%fd135, %fd153;
	mov.f64 	%fd136, %fd154;
	@%p18 bra 	$L__BB0_27;
$L__BB0_23:
	setp.eq.s32 	%p20, %r3, 0;
	mul.f64 	%fd137, %fd135, %fd1;
	mov.f64 	%fd136, %fd154;
	@%p20 bra 	$L__BB0_26;
	and.b16  	%rs35, %rs72, 255;
	setp.eq.s16 	%p21, %rs35, 0;
	mov.b16 	%rs72, 1;
	mov.f64 	%fd136, %fd137;
	@%p21 bra 	$L__BB0_26;
	mul.f64 	%fd92, %fd7, %fd154;
	fma.rn.f64 	%fd136, %fd130, %fd137, %fd92;
	mov.f64 	%fd137, %fd136;
$L__BB0_26:
	sub.f64 	%fd93, %fd12, %fd137;
	add.f64 	%fd94, %fd137, %fd12;
	max.f64 	%fd95, %fd134, %fd93;
	min.f64 	%fd134, %fd95, %fd94;
	cvt.rn.f32.f64 	%f4, %fd134;
	st.global.f32 	[%rd18+-8], %f4;
	add.f64 	%fd96, %fd137, %fd134;
	cvt.rn.f32.f64 	%f5, %fd96;
	st.global.f32 	[%rd19+-8], %f5;
	sub.f64 	%fd97, %fd134, %fd137;
	cvt.rn.f32.f64 	%f6, %fd97;
	mul.wide.u32 	%rd64, %r5, 4;
	add.s64 	%rd65, %rd64, %rd1;
	mul.wide.s32 	%rd66, %r58, 4;
	add.s64 	%rd67, %rd65, %rd66;
	st.global.f32 	[%rd67], %f6;
	mov.u16 	%rs73, %rs70;
$L__BB0_27:
	ld.global.nc.f32 	%f7, [%rd17+-4];
	cvt.f64.f32 	%fd24, %f7;
	sub.f64 	%fd98, %fd24, %fd12;
	abs.f64 	%fd141, %fd98;
	setp.num.f64 	%p22, %fd98, %fd98;
	@%p22 bra 	$L__BB0_29;
	and.b16  	%rs38, %rs73, 255;
	setp.eq.s16 	%p23, %rs38, 0;
	mov.b16 	%rs77, 0;
	mov.f64 	%fd141, %fd135;
	mov.f64 	%fd142, %fd136;
	@%p23 bra 	$L__BB0_35;
	bra.uni 	$L__BB0_31;
$L__BB0_29:
	and.b16  	%rs40, %rs73, 255;
	setp.eq.s16 	%p24, %rs40, 0;
	mov.b16 	%rs73, 1;
	@%p24 bra 	$L__BB0_31;
	mul.f64 	%fd99, %fd4, %fd135;
	fma.rn.f64 	%fd141, %fd3, %fd141, %fd99;
$L__BB0_31:
	setp.eq.s32 	%p25, %r3, 0;
	mul.f64 	%fd143, %fd141, %fd1;
	mov.f64 	%fd142, %fd136;
	@%p25 bra 	$L__BB0_34;
	and.b16  	%rs43, %rs72, 255;
	setp.eq.s16 	%p26, %rs43, 0;
	mov.b16 	%rs72, 1;
	mov.f64 	%fd142, %fd143;
	@%p26 bra 	$L__BB0_34;
	mul.f64 	%fd100, %fd7, %fd136;
	fma.rn.f64 	%fd142, %fd130, %fd143, %fd100;
	mov.f64 	%fd143, %fd142;
$L__BB0_34:
	sub.f64 	%fd101, %fd24, %fd143;
	add.f64 	%fd102, %fd143, %fd24;
	max.f64 	%fd103, %fd134, %fd101;
	min.f64 	%fd134, %fd103, %fd102;
	cvt.rn.f32.f64 	%f8, %fd134;
	st.global.f32 	[%rd18+-4], %f8;
	add.f64 	%fd104, %fd143, %fd134;
	cvt.rn.f32.f64 	%f9, %fd104;
	st.global.f32 	[%rd19+-4], %f9;
	sub.f64 	%fd105, %fd134, %fd143;
	cvt.rn.f32.f64 	%f10, %fd105;
	mul.wide.u32 	%rd68, %r5, 4;
	add.s64 	%rd69, %rd68, %rd1;
	mul.wide.s32 	%rd70, %r58, 4;
	add.s64 	%rd71, %rd69, %rd70;
	st.global.f32 	[%rd71+4], %f10;
	mov.u16 	%rs77, %rs73;
$L__BB0_35:
	ld.global.nc.f32 	%f11, [%rd17];
	cvt.f64.f32 	%fd36, %f11;
	sub.f64 	%fd106, %fd36, %fd24;
	abs.f64 	%fd147, %fd106;
	setp.num.f64 	%p27, %fd106, %fd106;
	@%p27 bra 	$L__BB0_37;
	and.b16  	%rs46, %rs77, 255;
	setp.eq.s16 	%p28, %rs46, 0;
	mov.b16 	%rs81, 0;
	mov.f64 	%fd147, %fd141;
	mov.f64 	%fd148, %fd142;
	@%p28 bra 	$L__BB0_43;
	bra.uni 	$L__BB0_39;
$L__BB0_37:
	and.b16  	%rs48, %rs77, 255;
	setp.eq.s16 	%p29, %rs48, 0;
	mov.b16 	%rs77, 1;
	@%p29 bra 	$L__BB0_39;
	mul.f64 	%fd107, %fd4, %fd141;
	fma.rn.f64 	%fd147, %fd3, %fd147, %fd107;
$L__BB0_39:
	setp.eq.s32 	%p30, %r3, 0;
	mul.f64 	%fd149, %fd147, %fd1;
	mov.f64 	%fd148, %fd142;
	@%p30 bra 	$L__BB0_42;
	and.b16  	%rs51, %rs72, 255;
	setp.eq.s16 	%p31, %rs51, 0;
	mov.b16 	%rs72, 1;
	mov.f64 	%fd148, %fd149;
	@%p31 bra 	$L__BB0_42;
	mul.f64 	%fd108, %fd7, %fd142;
	fma.rn.f64 	%fd148, %fd130, %fd149, %fd108;
	mov.f64 	%fd149, %fd148;
$L__BB0_42:
	sub.f64 	%fd109, %fd36, %fd149;
	add.f64 	%fd110, %fd149, %fd36;
	max.f64 	%fd111, %fd134, %fd109;
	min.f64 	%fd134, %fd111, %fd110;
	cvt.rn.f32.f64 	%f12, %fd134;
	st.global.f32 	[%rd18], %f12;
	add.f64 	%fd112, %fd149, %fd134;
	cvt.rn.f32.f64 	%f13, %fd112;
	st.global.f32 	[%rd19], %f13;
	sub.f64 	%fd113, %fd134, %fd149;
	cvt.rn.f32.f64 	%f14, %fd113;
	mul.wide.u32 	%rd72, %r5, 4;
	add.s64 	%rd73, %rd72, %rd1;
	mul.wide.s32 	%rd74, %r58, 4;
	add.s64 	%rd75, %rd73, %rd74;
	st.global.f32 	[%rd75+8], %f14;
	mov.u16 	%rs81, %rs77;
$L__BB0_43:
	ld.global.nc.f32 	%f15, [%rd17+4];
	cvt.f64.f32 	%fd133, %f15;
	sub.f64 	%fd114, %fd133, %fd36;
	abs.f64 	%fd153, %fd114;
	setp.num.f64 	%p32, %fd114, %fd114;
	@%p32 bra 	$L__BB0_45;
	and.b16  	%rs54, %rs81, 255;
	setp.eq.s16 	%p33, %rs54, 0;
	mov.b16 	%rs70, 0;
	mov.f64 	%fd153, %fd147;
	mov.f64 	%fd154, %fd148;
	@%p33 bra 	$L__BB0_51;
	bra.uni 	$L__BB0_47;
$L__BB0_45:
	and.b16  	%rs56, %rs81, 255;
	setp.eq.s16 	%p34, %rs56, 0;
	mov.b16 	%rs81, 1;
	@%p34 bra 	$L__BB0_47;
	mul.f64 	%fd115, %fd4, %fd147;
	fma.rn.f64 	%fd153, %fd3, %fd153, %fd115;
$L__BB0_47:
	setp.eq.s32 	%p35, %r3, 0;
	mul.f64 	%fd155, %fd153, %fd1;
	mov.f64 	%fd154, %fd148;
	@%p35 bra 	$L__BB0_50;
	and.b16  	%rs59, %rs72, 255;
	setp.eq.s16 	%p36, %rs59, 0;
	mov.b16 	%rs72, 1;
	mov.f64 	%fd154, %fd155;
	@%p36 bra 	$L__BB0_50;
	mul.f64 	%fd116, %fd7, %fd148;
	fma.rn.f64 	%fd154, %fd130, %fd155, %fd116;
	mov.f64 	%fd155, %fd154;
$L__BB0_50:
	sub.f64 	%fd117, %fd133, %fd155;
	add.f64 	%fd118, %fd155, %fd133;
	max.f64 	%fd119, %fd134, %fd117;
	min.f64 	%fd134, %fd119, %fd118;
	cvt.rn.f32.f64 	%f16, %fd134;
	st.global.f32 	[%rd18+4], %f16;
	add.f64 	%fd120, %fd155, %fd134;
	cvt.rn.f32.f64 	%f17, %fd120;
	st.global.f32 	[%rd19+4], %f17;
	sub.f64 	%fd121, %fd134, %fd155;
	cvt.rn.f32.f64 	%f18, %fd121;
	mul.wide.u32 	%rd76, %r5, 4;
	add.s64 	%rd77, %rd76, %rd1;
	mul.wide.s32 	%rd78, %r58, 4;
	add.s64 	%rd79, %rd77, %rd78;
	st.global.f32 	[%rd79+12], %f18;
	mov.u16 	%rs70, %rs81;
$L__BB0_51:
	add.s32 	%r58, %r58, 4;
	add.s32 	%r57, %r57, 4;
	add.s32 	%r56, %r56, 4;
	setp.ne.s32 	%p37, %r56, 0;
	@%p37 bra 	$L__BB0_19;
	add.s32 	%r58, %r57, 1;
$L__BB0_53:
	setp.eq.s32 	%p38, %r20, 0;
	@%p38 bra 	$L__BB0_64;
	mul.wide.u32 	%rd80, %r5, 4;
	add.s64 	%rd20, %rd1, %rd80;
	add.s64 	%rd21, %rd2, %rd80;
	add.s64 	%rd22, %rd3, %rd80;
	neg.s32 	%r60, %r20;
$L__BB0_55:
	.pragma "nounroll";
	mul.wide.s32 	%rd23, %r58, 4;
	add.s64 	%rd81, %rd4, %rd23;
	ld.global.nc.f32 	%f19, [%rd81];
	cvt.f64.f32 	%fd68, %f19;
	sub.f64 	%fd122, %fd68, %fd133;
	abs.f64 	%fd167, %fd122;
	setp.num.f64 	%p39, %fd122, %fd122;
	@%p39 bra 	$L__BB0_57;
	and.b16  	%rs62, %rs70, 255;
	setp.eq.s16 	%p40, %rs62, 0;
	mov.b16 	%rs61, 0;
	mov.u16 	%rs91, %rs70;
	mov.f64 	%fd167, %fd153;
	mov.u16 	%rs70, %rs61;
	@%p40 bra 	$L__BB0_63;
	bra.uni 	$L__BB0_59;
$L__BB0_57:
	and.b16  	%rs64, %rs70, 255;
	setp.eq.s16 	%p41, %rs64, 0;
	mov.b16 	%rs91, 1;
	@%p41 bra 	$L__BB0_59;
	mul.f64 	%fd123, %fd4, %fd153;
	fma.rn.f64 	%fd167, %fd3, %fd167, %fd123;
$L__BB0_59:
	setp.eq.s32 	%p42, %r3, 0;
	mul.f64 	%fd169, %fd167, %fd1;
	mov.f64 	%fd168, %fd154;
	@%p42 bra 	$L__BB0_62;
	and.b16  	%rs67, %rs72, 255;
	setp.eq.s16 	%p43, %rs67, 0;
	mov.b16 	%rs72, 1;
	mov.f64 	%fd168, %fd169;
	@%p43 bra 	$L__BB0_62;
	mul.f64 	%fd124, %fd7, %fd154;
	fma.rn.f64 	%fd168, %fd130, %fd169, %fd124;
	mov.f64 	%fd169, %fd168;
$L__BB0_62:
	sub.f64 	%fd125, %fd68, %fd169;
	add.f64 	%fd126, %fd169, %fd68;
	max.f64 	%fd127, %fd134, %fd125;
	min.f64 	%fd134, %fd127, %fd126;
	cvt.rn.f32.f64 	%f20, %fd134;
	add.s64 	%rd82, %rd22, %rd23;
	st.global.f32 	[%rd82], %f20;
	add.f64 	%fd128, %fd169, %fd134;
	cvt.rn.f32.f64 	%f21, %fd128;
	add.s64 	%rd83, %rd21, %rd23;
	st.global.f32 	[%rd83], %f21;
	sub.f64 	%fd129, %fd134, %fd169;
	cvt.rn.f32.f64 	%f22, %fd129;
	add.s64 	%rd84, %rd20, %rd23;
	st.global.f32 	[%rd84], %f22;
	mov.u16 	%rs70, %rs91;
	mov.f64 	%fd154, %fd168;
	mov.f64 	%fd153, %fd167;
$L__BB0_63:
	add.s32 	%r58, %r58, 1;
	add.s32 	%r60, %r60, 1;
	setp.ne.s32 	%p44, %r60, 0;
	mov.f64 	%fd133, %fd68;
	@%p44 bra 	$L__BB0_55;
$L__BB0_64:
	ret;

}
	// .globl	range_filter_many_series_one_param_f32
.visible .entry range_filter_many_series_one_param_f32(
	.param .u64 .ptr .align 1 range_filter_many_series_one_param_f32_param_0,
	.param .f32 range_filter_many_series_one_param_f32_param_1,
	.param .u32 range_filter_many_series_one_param_f32_param_2,
	.param .u32 range_filter_many_series_one_param_f32_param_3,
	.param .u32 range_filter_many_series_one_param_f32_param_4,
	.param .u32 range_filter_many_series_one_param_f32_param_5,
	.param .u32 range_filter_many_series_one_param_f32_param_6,
	.param .u64 .ptr .align 1 range_filter_many_series_one_param_f32_param_7,
	.param .u64 .ptr .align 1 range_filter_many_series_one_param_f32_param_8,
	.param .u64 .ptr .align 1 range_filter_many_series_one_param_f32_param_9,
	.param .u64 .ptr .align 1 range_filter_many_series_one_param_f32_param_10
)
{
	.reg .pred 	%p<71>;
	.reg .b16 	%rs<138>;
	.reg .b32 	%r<146>;
	.reg .b32 	%f<43>;
	.reg .b64 	%rd<155>;
	.reg .b64 	%fd<296>;

	ld.param.u64 	%rd8, [range_filter_many_series_one_param_f32_param_0];
	ld.param.f32 	%f1, [range_filter_many_series_one_param_f32_param_1];
	ld.param.u32 	%r80, [range_filter_many_series_one_param_f32_param_2];
	ld.param.u32 	%r81, [range_filter_many_series_one_param_f32_param_3];
	ld.param.u32 	%r82, [range_filter_many_series_one_param_f32_param_4];
	ld.param.u32 	%r83, [range_filter_many_series_one_param_f32_param_5];
	ld.param.u32 	%r84, [range_filter_many_series_one_param_f32_param_6];
	ld.param.u64 	%rd9, [range_filter_many_series_one_param_f32_param_7];
	ld.param.u64 	%rd10, [range_filter_many_series_one_param_f32_param_8];
	ld.param.u64 	%rd11, [range_filter_many_series_one_param_f32_param_9];
	ld.param.u64 	%rd12, [range_filter_many_series_one_param_f32_param_10];
	cvta.to.global.u64 	%rd1, %rd12;
	cvta.to.global.u64 	%rd2, %rd11;
	cvta.to.global.u64 	%rd3, %rd10;
	cvta.to.global.u64 	%rd4, %rd8;
	mov.u32 	%r1, %ctaid.x;
	setp.ge.s32 	%p1, %r1, %r83;
	mov.u32 	%r85, %tid.x;
	setp.ne.s32 	%p2, %r85, 0;
	or.pred  	%p3, %p2, %p1;
	@%p3 bra 	$L__BB1_92;
	min.s32 	%r86, %r80, %r84;
	setp.lt.s32 	%p4, %r86, 1;
	@%p4 bra 	$L__BB1_92;
	cvt.f64.f32 	%fd1, %f1;
	cvta.to.global.u64 	%rd13, %rd9;
	mul.wide.u32 	%rd14, %r1, 4;
	add.s64 	%rd15, %rd13, %rd14;
	ld.global.nc.u32 	%r2, [%rd15];
	setp.eq.s32 	%p5, %r81, 0;
	max.s32 	%r88, %r80, %r82;
	selp.b32 	%r89, %r80, %r88, %p5;
	add.s32 	%r90, %r2, %r89;
	min.s32 	%r3, %r84, %r90;
	add.s32 	%r4, %r84, -1;
	and.b32  	%r5, %r84, 7;
	setp.lt.u32 	%p6, %r4, 7;
	mov.b32 	%r124, 0;
	@%p6 bra 	$L__BB1_5;
	and.b32  	%r124, %r84, 2147483640;
	neg.s32 	%r122, %r124;
	shl.b32 	%r8, %r83, 3;
	mul.wide.s32 	%rd20, %r83, 4;
	mov.u32 	%r121, %r1;
$L__BB1_4:
	.pragma "nounroll";
	mul.wide.s32 	%rd16, %r121, 4;
	add.s64 	%rd17, %rd3, %rd16;
	mov.b32 	%r91, 2143289344;
	st.global.u32 	[%rd17], %r91;
	add.s64 	%rd18, %rd2, %rd16;
	st.global.u32 	[%rd18], %r91;
	add.s64 	%rd19, %rd1, %rd16;
	st.global.u32 	[%rd19], %r91;
	add.s64 	%rd21, %rd17, %rd20;
	st.global.u32 	[%rd21], %r91;
	add.s64 	%rd22, %rd18, %rd20;
	st.global.u32 	[%rd22], %r91;
	add.s64 	%rd23, %rd19, %rd20;
	st.global.u32 	[%rd23], %r91;
	add.s64 	%rd24, %rd21, %rd20;
	st.global.u32 	[%rd24], %r91;
	add.s64 	%rd25, %rd22, %rd20;
	st.global.u32 	[%rd25], %r91;
	add.s64 	%rd26, %rd23, %rd20;
	st.global.u32 	[%rd26], %r91;
	add.s64 	%rd27, %rd24, %rd20;
	st.global.u32 	[%rd27], %r91;
	add.s64 	%rd28, %rd25, %rd20;
	st.global.u32 	[%rd28], %r91;
	add.s64 	%rd29, %rd26, %rd20;
	st.global.u32 	[%rd29], %r91;
	add.s64 	%rd30, %rd27, %rd20;
	st.global.u32 	[%rd30], %r91;
	add.s64 	%rd31, %rd28, %rd20;
	st.global.u32 	[%rd31], %r91;
	add.s64 	%rd32, %rd29, %rd20;
	st.global.u32 	[%rd32], %r91;
	add.s64 	%rd33, %rd30, %rd20;
	st.global.u32 	[%rd33], %r91;
	add.s64 	%rd34, %rd31, %rd20;
	st.global.u32 	[%rd34], %r91;
	add.s64 	%rd35, %rd32, %rd20;
	st.global.u32 	[%rd35], %r91;
	add.s64 	%rd36, %rd33, %rd20;
	st.global.u32 	[%rd36], %r91;
	add.s64 	%rd37, %rd34, %rd20;
	st.global.u32 	[%rd37], %r91;
	add.s64 	%rd38, %rd35, %rd20;
	st.global.u32 	[%rd38], %r91;
	add.s64 	%rd39, %rd36, %rd20;
	st.global.u32 	[%rd39], %r91;
	add.s64 	%rd40, %rd37, %rd20;
	st.global.u32 	[%rd40], %r91;
	add.s64 	%rd41, %rd38, %rd20;
	st.global.u32 	[%rd41], %r91;
	add.s32 	%r122, %r122, 8;
	add.s32 	%r121, %r121, %r8;
	setp.ne.s32 	%p7, %r122, 0;
	@%p7 bra 	$L__BB1_4;
$L__BB1_5:
	setp.eq.s32 	%p8, %r5, 0;
	@%p8 bra 	$L__BB1_13;
	and.b32  	%r14, %r84, 3;
	setp.lt.u32 	%p9, %r5, 4;
	@%p9 bra 	$L__BB1_8;
	mad.lo.s32 	%r92, %r124, %r83, %r1;
	mul.wide.s32 	%rd42, %r92, 4;
	add.s64 	%rd43, %rd3, %rd42;
	mov.b32 	%r93, 2143289344;
	st.global.u32 	[%rd43], %r93;
	add.s64 	%rd44, %rd2, %rd42;
	st.global.u32 	[%rd44], %r93;
	add.s64 	%rd45, %rd1, %rd42;
	st.global.u32 	[%rd45], %r93;
	mul.wide.s32 	%rd46, %r83, 4;
	add.s64 	%rd47, %rd43, %rd46;
	st.global.u32 	[%rd47], %r93;
	add.s64 	%rd48, %rd44, %rd46;
	st.global.u32 	[%rd48], %r93;
	add.s64 	%rd49, %rd45, %rd46;
	st.global.u32 	[%rd49], %r93;
	add.s64 	%rd50, %rd47, %rd46;
	st.global.u32 	[%rd50], %r93;
	add.s64 	%rd51, %rd48, %rd46;
	st.global.u32 	[%rd51], %r93;
	add.s64 	%rd52, %rd49, %rd46;
	st.global.u32 	[%rd52], %r93;
	add.s64 	%rd53, %rd50, %rd46;
	st.global.u32 	[%rd53], %r93;
	add.s64 	%rd54, %rd51, %rd46;
	st.global.u32 	[%rd54], %r93;
	add.s64 	%rd55, %rd52, %rd46;
	st.global.u32 	[%rd55], %r93;
	add.s32 	%r124, %r124, 4;
$L__BB1_8:
	setp.eq.s32 	%p10, %r14, 0;
	@%p10 bra 	$L__BB1_13;
	setp.eq.s32 	%p11, %r14, 1;
	@%p11 bra 	$L__BB1_11;
	mad.lo.s32 	%r94, %r124, %r83, %r1;
	mul.wide.s32 	%rd56, %r94, 4;
	add.s64 	%rd57, %rd3, %rd56;
	mov.b32 	%r95, 2143289344;
	st.global.u32 	[%rd57], %r95;
	add.s64 	%rd58, %rd2, %rd56;
	st.global.u32 	[%rd58], %r95;
	add.s64 	%rd59, %rd1, %rd56;
	st.global.u32 	[%rd59], %r95;
	mul.wide.s32 	%rd60, %r83, 4;
	add.s64 	%rd61, %rd57, %rd60;
	st.global.u32 	[%rd61], %r95;
	add.s64 	%rd62, %rd58, %rd60;
	st.global.u32 	[%rd62], %r95;
	add.s64 	%rd63, %rd59, %rd60;
	st.global.u32 	[%rd63], %r95;
	add.s32 	%r124, %r124, 2;
$L__BB1_11:
	and.b32  	%r96, %r84, 1;
	setp.eq.b32 	%p12, %r96, 1;
	not.pred 	%p13, %p12;
	@%p13 bra 	$L__BB1_13;
	mad.lo.s32 	%r97, %r124, %r83, %r1;
	mul.wide.s32 	%rd64, %r97, 4;
	add.s64 	%rd65, %rd3, %rd64;
	mov.b32 	%r98, 2143289344;
	st.global.u32 	[%rd65], %r98;
	add.s64 	%rd66, %rd2, %rd64;
	st.global.u32 	[%rd66], %r98;
	add.s64 	%rd67, %rd1, %rd64;
	st.global.u32 	[%rd67], %r98;
$L__BB1_13:
	setp.ge.s32 	%p14, %r2, %r4;
	@%p14 bra 	$L__BB1_92;
	setp.eq.s32 	%p15, %r81, 0;
	mad.lo.s32 	%r99, %r2, %r83, %r1;
	mul.wide.s32 	%rd68, %r99, 4;
	add.s64 	%rd69, %rd4, %rd68;
	ld.global.nc.f32 	%f2, [%rd69];
	cvt.f64.f32 	%fd256, %f2;
	add.s32 	%r100, %r80, 1;
	cvt.rn.f64.u32 	%fd111, %r100;
	mov.f64 	%fd112, 0d4000000000000000;
	div.rn.f64 	%fd3, %fd112, %fd111;
	mov.f64 	%fd239, 0d0000000000000000;
	@%p15 bra 	$L__BB1_16;
	cvt.rn.f64.s32 	%fd113, %r82;
	add.f64 	%fd114, %fd113, 0d3FF0000000000000;
	mov.f64 	%fd115, 0d4000000000000000;
	div.rn.f64 	%fd239, %fd115, %fd114;
$L__BB1_16:
	add.s32 	%r132, %r2, 1;
	setp.ge.s32 	%p16, %r132, %r84;
	@%p16 bra 	$L__BB1_92;
	setp.ne.s32 	%p17, %r81, 0;
	@%p17 bra 	$L__BB1_55;
	not.b32 	%r111, %r2;
	add.s32 	%r20, %r84, %r111;
	sub.s32 	%r112, %r84, %r2;
	add.s32 	%r113, %r112, -2;
	and.b32  	%r21, %r20, 3;
	setp.lt.u32 	%p47, %r113, 3;
	mov.f64 	%fd252, 0d0000000000000000;
	mov.b16 	%rs104, 0;
	mov.f64 	%fd242, %fd256;
	@%p47 bra 	$L__BB1_46;
	add.s32 	%r131, %r2, 2;
	and.b32  	%r114, %r20, -4;
	neg.s32 	%r130, %r114;
	mad.lo.s32 	%r129, %r83, %r131, %r1;
	add.s32 	%r115, %r2, 3;
	mad.lo.s32 	%r128, %r83, %r115, %r1;
	add.s32 	%r116, %r2, 4;
	mad.lo.s32 	%r127, %r83, %r116, %r1;
	mad.lo.s32 	%r126, %r83, %r132, %r1;
	mov.f64 	%fd252, 0d0000000000000000;
	mov.b16 	%rs104, 0;
	mul.wide.s32 	%rd5, %r83, 4;
	mov.f64 	%fd242, %fd256;
$L__BB1_20:
	ld.param.u64 	%rd151, [range_filter_many_series_one_param_f32_param_0];
	cvta.to.global.u64 	%rd111, %rd151;
	mul.wide.s32 	%rd112, %r126, 4;
	add.s64 	%rd113, %rd111, %rd112;
	ld.global.nc.f32 	%f23, [%rd113];
	cvt.f64.f32 	%fd9, %f23;
	sub.f64 	%fd190, %fd9, %fd256;
	abs.f64 	%fd243, %fd190;
	setp.num.f64 	%p48, %fd190, %fd190;
	@%p48 bra 	$L__BB1_22;
	and.b16  	%rs80, %rs104, 255;
	setp.eq.s16 	%p49, %rs80, 0;
	mov.b16 	%rs106, 0;
	mov.f64 	%fd243, %fd252;
	@%p49 bra 	$L__BB1_26;
	bra.uni 	$L__BB1_24;
$L__BB1_22:
	and.b16  	%rs82, %rs104, 255;
	setp.eq.s16 	%p50, %rs82, 0;
	mov.b16 	%rs104, 1;
	@%p50 bra 	$L__BB1_24;
	mov.f64 	%fd191, 0d3FF0000000000000;
	sub.f64 	%fd192, %fd191, %fd3;
	mul.f64 	%fd193, %fd192, %fd252;
	fma.rn.f64 	%fd243, %fd3, %fd243, %fd193;
$L__BB1_24:
	mul.f64 	%fd13, %fd243, %fd1;
	sub.f64 	%fd194, %fd9, %fd13;
	add.f64 	%fd195, %fd13, %fd9;
	max.f64 	%fd196, %fd242, %fd194;
	min.f64 	%fd242, %fd196, %fd195;
	add.s32 	%r117, %r131, -1;
	setp.lt.s32 	%p51, %r117, %r3;
	mov.u16 	%rs106, %rs104;
	@%p51 bra 	$L__BB1_26;
	cvt.rn.f32.f64 	%f24, %fd242;
	mul.wide.s32 	%rd114, %r126, 4;
	add.s64 	%rd115, %rd3, %rd114;
	st.global.f32 	[%rd115], %f24;
	add.f64 	%fd197, %fd13, %fd242;
	cvt.rn.f32.f64 	%f25, %fd197;
	add.s64 	%rd116, %rd2, %rd114;
	st.global.f32 	[%rd116], %f25;
	sub.f64 	%fd198, %fd242, %fd13;
	cvt.rn.f32.f64 	%f26, %fd198;
	add.s64 	%rd117, %rd1, %rd114;
	st.global.f32 	[%rd117], %f26;
$L__BB1_26:
	ld.param.u64 	%rd152, [range_filter_many_series_one_param_f32_param_0];
	cvta.to.global.u64 	%rd118, %rd152;
	mul.wide.s32 	%rd119, %r126, 4;
	add.s64 	%rd120, %rd118, %rd119;
	add.s64 	%rd121, %rd120, %rd5;
	ld.global.nc.f32 	%f27, [%rd121];
	cvt.f64.f32 	%fd17, %f27;
	sub.f64 	%fd199, %fd17, %fd9;
	abs.f64 	%fd246, %fd199;
	setp.num.f64 	%p52, %fd199, %fd199;
	@%p52 bra 	$L__BB1_28;
	and.b16  	%rs85, %rs106, 255;
	setp.eq.s16 	%p53, %rs85, 0;
	mov.b16 	%rs108, 0;
	mov.f64 	%fd246, %fd243;
	@%p53 bra 	$L__BB1_32;
	bra.uni 	$L__BB1_30;
$L__BB1_28:
	and.b16  	%rs87, %rs106, 255;
	setp.eq.s16 	%p54, %rs87, 0;
	mov.b16 	%rs106, 1;
	@%p54 bra 	$L__BB1_30;
	mov.f64 	%fd200, 0d3FF0000000000000;
	sub.f64 	%fd201, %fd200, %fd3;
	mul.f64 	%fd202, %fd201, %fd243;
	fma.rn.f64 	%fd246, %fd3, %fd246, %fd202;
$L__BB1_30:
	mul.f64 	%fd203, %fd246, %fd1;
	sub.f64 	%fd204, %fd17, %fd203;
	add.f64 	%fd205, %fd203, %fd17;
	max.f64 	%fd206, %fd242, %fd204;
	min.f64 	%fd242, %fd206, %fd205;
	setp.lt.s32 	%p55, %r131, %r3;
	mov.u16 	%rs108, %rs106;
	@%p55 bra 	$L__BB1_32;
	cvt.rn.f32.f64 	%f28, %fd242;
	mul.wide.s32 	%rd122, %r129, 4;
	add.s64 	%rd123, %rd3, %rd122;
	st.global.f32 	[%rd123], %f28;
	mul.f64 	%fd207, %fd246, %fd1;
	add.f64 	%fd208, %fd207, %fd242;
	cvt.rn.f32.f64 	%f29, %fd208;
	add.s64 	%rd124, %rd2, %rd122;
	st.global.f32 	[%rd124], %f29;
	sub.f64 	%fd209, %fd242, %fd207;
	cvt.rn.f32.f64 	%f30, %fd209;
	add.s64 	%rd125, %rd1, %rd122;
	st.global.f32 	[%rd125], %f30;
$L__BB1_32:
	ld.param.u64 	%rd153, [range_filter_many_series_one_param_f32_param_0];
	cvta.to.global.u64 	%rd126, %rd153;
	mul.wide.s32 	%rd127, %r126, 4;
	add.s64 	%rd128, %rd126, %rd127;
	add.s64 	%rd129, %rd128, %rd5;
	add.s64 	%rd6, %rd129, %rd5;
	ld.global.nc.f32 	%f31, [%rd6];
	cvt.f64.f32 	%fd24, %f31;
	sub.f64 	%fd210, %fd24, %fd17;
	abs.f64 	%fd249, %fd210;
	setp.num.f64 	%p56, %fd210, %fd210;
	@%p56 bra 	$L__BB1_34;
	and.b16  	%rs90, %rs108, 255;
	setp.eq.s16 	%p57, %rs90, 0;
	mov.b16 	%rs110, 0;
	mov.f64 	%fd249, %fd246;
	@%p57 bra 	$L__BB1_38;
	bra.uni 	$L__BB1_36;
$L__BB1_34:
	and.b16  	%rs92, %rs108, 255;
	setp.eq.s16 	%p58, %rs92, 0;
	mov.b16 	%rs108, 1;
	@%p58 bra 	$L__BB1_36;
	mov.f64 	%fd211, 0d3FF0000000000000;
	sub.f64 	%fd212, %fd211, %fd3;
	mul.f64 	%fd213, %fd212, %fd246;
	fma.rn.f64 	%fd249, %fd3, %fd249, %fd213;
$L__BB1_36:
	mul.f64 	%fd214, %fd249, %fd1;
	sub.f64 	%fd215, %fd24, %fd214;
	add.f64 	%fd216, %fd214, %fd24;
	max.f64 	%fd217, %fd242, %fd215;
	min.f64 	%fd242, %fd217, %fd216;
	add.s32 	%r118, %r131, 1;
	setp.lt.s32 	%p59, %r118, %r3;
	mov.u16 	%rs110, %rs108;
	@%p59 bra 	$L__BB1_38;
	cvt.rn.f32.f64 	%f32, %fd242;
	mul.wide.s32 	%rd130, %r128, 4;
	add.s64 	%rd131, %rd3, %rd130;
	st.global.f32 	[%rd131], %f32;
	mul.f64 	%fd218, %fd249, %fd1;
	add.f64 	%fd219, %fd218, %fd242;
	cvt.rn.f32.f64 	%f33, %fd219;
	add.s64 	%rd132, %rd2, %rd130;
	st.global.f32 	[%rd132], %f33;
	sub.f64 	%fd220, %fd242, %fd218;
	cvt.rn.f32.f64 	%f34, %fd220;
	add.s64 	%rd133, %rd1, %rd130;
	st.global.f32 	[%rd133], %f34;
$L__BB1_38:
	add.s64 	%rd134, %rd6, %rd5;
	ld.global.nc.f32 	%f35, [%rd134];
	cvt.f64.f32 	%fd256, %f35;
	sub.f64 	%fd221, %fd256, %fd24;
	abs.f64 	%fd252, %fd221;
	setp.num.f64 	%p60, %fd221, %fd221;
	@%p60 bra 	$L__BB1_40;
	and.b16  	%rs95, %rs110, 255;
	setp.eq.s16 	%p61, %rs95, 0;
	mov.b16 	%rs104, 0;
	mov.f64 	%fd252, %fd249;
	@%p61 bra 	$L__BB1_44;
	bra.uni 	$L__BB1_42;
$L__BB1_40:
	and.b16  	%rs97, %rs110, 255;
	setp.eq.s16 	%p62, %rs97, 0;
	mov.b16 	%rs110, 1;
	@%p62 bra 	$L__BB1_42;
	mov.f64 	%fd222, 0d3FF0000000000000;
	sub.f64 	%fd223, %fd222, %fd3;
	mul.f64 	%fd224, %fd223, %fd249;
	fma.rn.f64 	%fd252, %fd3, %fd252, %fd224;
$L__BB1_42:
	mul.f64 	%fd35, %fd252, %fd1;
	sub.f64 	%fd225, %fd256, %fd35;
	add.f64 	%fd226, %fd35, %fd256;
	max.f64 	%fd227, %fd242, %fd225;
	min.f64 	%fd242, %fd227, %fd226;
	add.s32 	%r119, %r131, 2;
	setp.lt.s32 	%p63, %r119, %r3;
	mov.u16 	%rs104, %rs110;
	@%p63 bra 	$L__BB1_44;
	cvt.rn.f32.f64 	%f36, %fd242;
	mul.wide.s32 	%rd135, %r127, 4;
	add.s64 	%rd136, %rd3, %rd135;
	st.global.f32 	[%rd136], %f36;
	add.f64 	%fd228, %fd35, %fd242;
	cvt.rn.f32.f64 	%f37, %fd228;
	add.s64 	%rd137, %rd2, %rd135;
	st.global.f32 	[%rd137], %f37;
	sub.f64 	%fd229, %fd242, %fd35;
	cvt.rn.f32.f64 	%f38, %fd229;
	add.s64 	%rd138, %rd1, %rd135;
	st.global.f32 	[%rd138], %f38;
$L__BB1_44:
	add.s32 	%r131, %r131, 4;
	add.s32 	%r130, %r130, 4;
	shl.b32 	%r120, %r83, 2;
	add.s32 	%r129, %r129, %r120;
	add.s32 	%r128, %r128, %r120;
	add.s32 	%r127, %r127, %r120;
	add.s32 	%r126, %r126, %r120;
	setp.ne.s32 	%p64, %r130, 0;
	@%p64 bra 	$L__BB1_20;
	add.s32 	%r132, %r131, -1;
$L__BB1_46:
	setp.eq.s32 	%p65, %r21, 0;
	@%p65 bra 	$L__BB1_92;
	mad.lo.s32 	%r134, %r132, %r83, %r1;
	neg.s32 	%r133, %r21;
$L__BB1_48:
	.pragma "nounroll";
	mov.f64 	%fd43, %fd256;
	mov.f64 	%fd42, %fd252;
	ld.param.u64 	%rd154, [range_filter_many_series_one_param_f32_param_0];
	cvta.to.global.u64 	%rd139, %rd154;
	mul.wide.s32 	%rd140, %r134, 4;
	add.s64 	%rd141, %rd139, %rd140;
	ld.global.nc.f32 	%f39, [%rd141];
	cvt.f64.f32 	%fd256, %f39;
	sub.f64 	%fd230, %fd256, %fd43;
	abs.f64 	%fd252, %fd230;
	setp.num.f64 	%p66, %fd230, %fd230;
	@%p66 bra 	$L__BB1_50;
	and.b16  	%rs100, %rs104, 255;
	setp.eq.s16 	%p67, %rs100, 0;
	mov.b16 	%rs99, 0;
	mov.u16 	%rs115, %rs104;
	mov.f64 	%fd252, %fd42;
	mov.u16 	%rs104, %rs99;
	@%p67 bra 	$L__BB1_54;
	bra.uni 	$L__BB1_52;
$L__BB1_50:
	and.b16  	%rs102, %rs104, 255;
	setp.eq.s16 	%p68, %rs102, 0;
	mov.b16 	%rs115, 1;
	@%p68 bra 	$L__BB1_52;
	mov.f64 	%fd231, 0d3FF0000000000000;
	sub.f64 	%fd232, %fd231, %fd3;
	mul.f64 	%fd233, %fd232, %fd42;
	fma.rn.f64 	%fd252, %fd3, %fd252, %fd233;
$L__BB1_52:
	mul.f64 	%fd49, %fd252, %fd1;
	sub.f64 	%fd234, %fd256, %fd49;
	add.f64 	%fd235, %fd49, %fd256;
	max.f64 	%fd236, %fd242, %fd234;
	min.f64 	%fd242, %fd236, %fd235;
	setp.lt.s32 	%p69, %r132, %r3;
	mov.u16 	%rs104, %rs115;
	@%p69 bra 	$L__BB1_54;
	cvt.rn.f32.f64 	%f40, %fd242;
	add.s64 	%rd143, %rd3, %rd140;
	st.global.f32 	[%rd143], %f40;
	add.f64 	%fd237, %fd49, %fd242;
	cvt.rn.f32.f64 	%f41, %fd237;
	add.s64 	%rd144, %rd2, %rd140;
	st.global.f32 	[%rd144], %f41;
	sub.f64 	%fd238, %fd242, %fd49;
	cvt.rn.f32.f64 	%f42, %fd238;
	add.s64 	%rd145, %rd1, %rd140;
	st.global.f32 	[%rd145], %f42;
$L__BB1_54:
	add.s32 	%r132, %r132, 1;
	add.s32 	%r134, %r134, %r83;
	add.s32 	%r133, %r133, 1;
	setp.eq.s32 	%p70, %r133, 0;
	@%p70 bra 	$L__BB1_92;
	bra.uni 	$L__BB1_48;
$L__BB1_55:
	not.b32 	%r101, %r2;
	add.s32 	%r50, %r84, %r101;
	sub.s32 	%r102, %r84, %r2;
	add.s32 	%r103, %r102, -2;
	and.b32  	%r51, %r50, 3;
	setp.lt.u32 	%p18, %r103, 3;
	mov.f64 	%fd264, 0d0000000000000000;
	mov.b16 	%rs117, 0;
	mov.u16 	%rs118, %rs117;
	mov.f64 	%fd280, %fd264;
	mov.f64 	%fd267, %fd256;
	@%p18 bra 	$L__BB1_83;
	add.s32 	%r141, %r2, 2;
	and.b32  	%r104, %r50, -4;
	neg.s32 	%r140, %r104;
	mad.lo.s32 	%r139, %r83, %r141, %r1;
	add.s32 	%r105, %r2, 3;
	mad.lo.s32 	%r138, %r83, %r105, %r1;
	add.s32 	%r106, %r2, 4;
	mad.lo.s32 	%r137, %r83, %r106, %r1;
	mad.lo.s32 	%r136, %r83, %r132, %r1;
	mov.f64 	%fd264, 0d0000000000000000;
	mov.b16 	%rs117, 0;
	mul.wide.s32 	%rd7, %r83, 4;
	mov.f64 	%fd267, %fd256;
$L__BB1_57:
	ld.param.u64 	%rd146, [range_filter_many_series_one_param_f32_param_0];
	cvta.to.global.u64 	%rd70, %rd146;
	mul.wide.s32 	%rd71, %r136, 4;
	add.s64 	%rd72, %rd70, %rd71;
	ld.global.nc.f32 	%f3, [%rd72];
	cvt.f64.f32 	%fd57, %f3;
	sub.f64 	%fd118, %fd57, %fd256;
	abs.f64 	%fd268, %fd118;
	setp.nan.f64 	%p19, %fd118, %fd118;
	@%p19 bra 	$L__BB1_60;
	and.b16  	%rs40, %rs118, 255;
	setp.eq.s16 	%p21, %rs40, 0;
	mov.b16 	%rs118, 1;
	@%p21 bra 	$L__BB1_61;
	mov.f64 	%fd119, 0d3FF0000000000000;
	sub.f64 	%fd120, %fd119, %fd3;
	mul.f64 	%fd121, %fd120, %fd280;
	fma.rn.f64 	%fd268, %fd3, %fd268, %fd121;
	bra.uni 	$L__BB1_61;
$L__BB1_60:
	and.b16  	%rs38, %rs118, 255;
	setp.eq.s16 	%p20, %rs38, 0;
	mov.b16 	%rs120, 0;
	mov.f64 	%fd268, %fd280;
	@%p20 bra 	$L__BB1_63;
$L__BB1_61:
	mul.f64 	%fd122, %fd268, %fd1;
	and.b16  	%rs43, %rs117, 255;
	setp.eq.s16 	%p22, %rs43, 0;
	mov.f64 	%fd123, 0d3FF0000000000000;
	sub.f64 	%fd124, %fd123, %fd239;
	mul.f64 	%fd125, %fd124, %fd264;
	fma.rn.f64 	%fd126, %fd239, %fd122, %fd125;
	selp.f64 	%fd264, %fd122, %fd126, %p22;
	sub.f64 	%fd127, %fd57, %fd264;
	add.f64 	%fd128, %fd264, %fd57;
	max.f64 	%fd129, %fd267, %fd127;
	min.f64 	%fd267, %fd129, %fd128;
	add.s32 	%r107, %r141, -1;
	setp.lt.s32 	%p23, %r107, %r3;
	mov.b16 	%rs117, 1;
	mov.u16 	%rs120, %rs118;
	@%p23 bra 	$L__BB1_63;
	cvt.rn.f32.f64 	%f4, %fd267;
	mul.wide.s32 	%rd73, %r136, 4;
	add.s64 	%rd74, %rd3, %rd73;
	st.global.f32 	[%rd74], %f4;
	add.f64 	%fd130, %fd264, %fd267;
	cvt.rn.f32.f64 	%f5, %fd130;
	add.s64 	%rd75, %rd2, %rd73;
	st.global.f32 	[%rd75], %f5;
	sub.f64 	%fd131, %fd267, %fd264;
	cvt.rn.f32.f64 	%f6, %fd131;
	add.s64 	%rd76, %rd1, %rd73;
	st.global.f32 	[%rd76], %f6;
$L__BB1_63:
	ld.param.u64 	%rd147, [range_filter_many_series_one_param_f32_param_0];
	cvta.to.global.u64 	%rd77, %rd147;
	mul.wide.s32 	%rd78, %r136, 4;
	add.s64 	%rd79, %rd77, %rd78;
	add.s64 	%rd80, %rd79, %rd7;
	ld.global.nc.f32 	%f7, [%rd80];
	cvt.f64.f32 	%fd66, %f7;
	sub.f64 	%fd132, %fd66, %fd57;
	abs.f64 	%fd272, %fd132;
	setp.num.f64 	%p24, %fd132, %fd132;
	@%p24 bra 	$L__BB1_65;
	and.b16  	%rs46, %rs120, 255;
	setp.eq.s16 	%p25, %rs46, 0;
	mov.b16 	%rs123, 0;
	mov.f64 	%fd272, %fd268;
	@%p25 bra 	$L__BB1_69;
	bra.uni 	$L__BB1_67;
$L__BB1_65:
	and.b16  	%rs48, %rs120, 255;
	setp.eq.s16 	%p26, %rs48, 0;
	mov.b16 	%rs120, 1;
	@%p26 bra 	$L__BB1_67;
	mov.f64 	%fd133, 0d3FF0000000000000;
	sub.f64 	%fd134, %fd133, %fd3;
	mul.f64 	%fd135, %fd134, %fd268;
	fma.rn.f64 	%fd272, %fd3, %fd272, %fd135;
$L__BB1_67:
	mul.f64 	%fd136, %fd272, %fd1;
	and.b16  	%rs51, %rs117, 255;
	setp.eq.s16 	%p27, %rs51, 0;
	mov.f64 	%fd137, 0d3FF0000000000000;
	sub.f64 	%fd138, %fd137, %fd239;
	mul.f64 	%fd139, %fd138, %fd264;
	fma.rn.f64 	%fd140, %fd239, %fd136, %fd139;
	selp.f64 	%fd264, %fd136, %fd140, %p27;
	sub.f64 	%fd141, %fd66, %fd264;
	add.f64 	%fd142, %fd264, %fd66;
	max.f64 	%fd143, %fd267, %fd141;
	min.f64 	%fd267, %fd143, %fd142;
	setp.lt.s32 	%p28, %r141, %r3;
	mov.b16 	%rs117, 1;
	mov.u16 	%rs123, %rs120;
	@%p28 bra 	$L__BB1_69;
	cvt.rn.f32.f64 	%f8, %fd267;
	mul.wide.s32 	%rd81, %r139, 4;
	add.s64 	%rd82, %rd3, %rd81;
	st.global.f32 	[%rd82], %f8;
	add.f64 	%fd144, %fd264, %fd267;
	cvt.rn.f32.f64 	%f9, %fd144;
	add.s64 	%rd83, %rd2, %rd81;
	st.global.f32 	[%rd83], %f9;
	sub.f64 	%fd145, %fd267, %fd264;
	cvt.rn.f32.f64 	%f10, %fd145;
	add.s64 	%rd84, %rd1, %rd81;
	st.global.f32 	[%rd84], %f10;
$L__BB1_69:
	ld.param.u64 	%rd148, [range_filter_many_series_one_param_f32_param_0];
	cvta.to.global.u64 	%rd85, %rd148;
	mul.wide.s32 	%rd86, %r136, 4;
	add.s64 	%rd87, %rd85, %rd86;
	add.s64 	%rd88, %rd87, %rd7;
	add.s64 	%rd89, %rd88, %rd7;
	ld.global.nc.f32 	%f11, [%rd89];
	cvt.f64.f32 	%fd75, %f11;
	sub.f64 	%fd146, %fd75, %fd66;
	abs.f64 	%fd276, %fd146;
	setp.num.f64 	%p29, %fd146, %fd146;
	@%p29 bra 	$L__BB1_71;
	and.b16  	%rs54, %rs123, 255;
	setp.eq.s16 	%p30, %rs54, 0;
	mov.b16 	%rs126, 0;
	mov.f64 	%fd276, %fd272;
	@%p30 bra 	$L__BB1_75;
	bra.uni 	$L__BB1_73;
$L__BB1_71:
	and.b16  	%rs56, %rs123, 255;
	setp.eq.s16 	%p31, %rs56, 0;
	mov.b16 	%rs123, 1;
	@%p31 bra 	$L__BB1_73;
	mov.f64 	%fd147, 0d3FF0000000000000;
	sub.f64 	%fd148, %fd147, %fd3;
	mul.f64 	%fd149, %fd148, %fd272;
	fma.rn.f64 	%fd276, %fd3, %fd276, %fd149;
$L__BB1_73:
	mul.f64 	%fd150, %fd276, %fd1;
	and.b16  	%rs59, %rs117, 255;
	setp.eq.s16 	%p32, %rs59, 0;
	mov.f64 	%fd151, 0d3FF0000000000000;
	sub.f64 	%fd152, %fd151, %fd239;
	mul.f64 	%fd153, %fd152, %fd264;
	fma.rn.f64 	%fd154, %fd239, %fd150, %fd153;
	selp.f64 	%fd264, %fd150, %fd154, %p32;
	sub.f64 	%fd155, %fd75, %fd264;
	add.f64 	%fd156, %fd264, %fd75;
	max.f64 	%fd157, %fd267, %fd155;
	min.f64 	%fd267, %fd157, %fd156;
	add.s32 	%r108, %r141, 1;
	setp.lt.s32 	%p33, %r108, %r3;
	mov.b16 	%rs117, 1;
	mov.u16 	%rs126, %rs123;
	@%p33 bra 	$L__BB1_75;
	cvt.rn.f32.f64 	%f12, %fd267;
	mul.wide.s32 	%rd90, %r138, 4;
	add.s64 	%rd91, %rd3, %rd90;
	st.global.f32 	[%rd91], %f12;
	add.f64 	%fd158, %fd264, %fd267;
	cvt.rn.f32.f64 	%f13, %fd158;
	add.s64 	%rd92, %rd2, %rd90;
	st.global.f32 	[%rd92], %f13;
	sub.f64 	%fd159, %fd267, %fd264;
	cvt.rn.f32.f64 	%f14, %fd159;
	add.s64 	%rd93, %rd1, %rd90;
	st.global.f32 	[%rd93], %f14;
$L__BB1_75:
	ld.param.u64 	%rd149, [range_filter_many_series_one_param_f32_param_0];
	cvta.to.global.u64 	%rd94, %rd149;
	mul.wide.s32 	%rd95, %r136, 4;
	add.s64 	%rd96, %rd94, %rd95;
	add.s64 	%rd97, %rd96, %rd7;
	add.s64 	%rd98, %rd97, %rd7;
	add.s64 	%rd99, %rd98, %rd7;
	ld.global.nc.f32 	%f15, [%rd99];
	cvt.f64.f32 	%fd256, %f15;
	sub.f64 	%fd160, %fd256, %fd75;
	abs.f64 	%fd280, %fd160;
	setp.num.f64 	%p34, %fd160, %fd160;
	@%p34 bra 	$L__BB1_77;
	and.b16  	%rs62, %rs126, 255;
	setp.eq.s16 	%p35, %rs62, 0;
	mov.b16 	%rs118, 0;
	mov.f64 	%fd280, %fd276;
	@%p35 bra 	$L__BB1_81;
	bra.uni 	$L__BB1_79;
$L__BB1_77:
	and.b16  	%rs64, %rs126, 255;
	setp.eq.s16 	%p36, %rs64, 0;
	mov.b16 	%rs126, 1;
	@%p36 bra 	$L__BB1_79;
	mov.f64 	%fd161, 0d3FF0000000000000;
	sub.f64 	%fd162, %fd161, %fd3;
	mul.f64 	%fd163, %fd162, %fd276;
	fma.rn.f64 	%fd280, %fd3, %fd280, %fd163;
$L__BB1_79:
	mul.f64 	%fd164, %fd280, %fd1;
	and.b16  	%rs67, %rs117, 255;
	setp.eq.s16 	%p37, %rs67, 0;
	mov.f64 	%fd165, 0d3FF0000000000000;
	sub.f64 	%fd166, %fd165, %fd239;
	mul.f64 	%fd167, %fd166, %fd264;
	fma.rn.f64 	%fd168, %fd239, %fd164, %fd167;
	selp.f64 	%fd264, %fd164, %fd168, %p37;
	sub.f64 	%fd169, %fd256, %fd264;
	add.f64 	%fd170, %fd264, %fd256;
	max.f64 	%fd171, %fd267, %fd169;
	min.f64 	%fd267, %fd171, %fd170;
	add.s32 	%r109, %r141, 2;
	setp.lt.s32 	%p38, %r109, %r3;
	mov.b16 	%rs117, 1;
	mov.u16 	%rs118, %rs126;
	@%p38 bra 	$L__BB1_81;
	cvt.rn.f32.f64 	%f16, %fd267;
	mul.wide.s32 	%rd100, %r137, 4;
	add.s64 	%rd101, %rd3, %rd100;
	st.global.f32 	[%rd101], %f16;
	add.f64 	%fd172, %fd264, %fd267;
	cvt.rn.f32.f64 	%f17, %fd172;
	add.s64 	%rd102, %rd2, %rd100;
	st.global.f32 	[%rd102], %f17;
	sub.f64 	%fd173, %fd267, %fd264;
	cvt.rn.f32.f64 	%f18, %fd173;
	add.s64 	%rd103, %rd1, %rd100;
	st.global.f32 	[%rd103], %f18;
$L__BB1_81:
	add.s32 	%r141, %r141, 4;
	add.s32 	%r140, %r140, 4;
	shl.b32 	%r110, %r83, 2;
	add.s32 	%r139, %r139, %r110;
	add.s32 	%r138, %r138, %r110;
	add.s32 	%r137, %r137, %r110;
	add.s32 	%r136, %r136, %r110;
	setp.ne.s32 	%p39, %r140, 0;
	@%p39 bra 	$L__BB1_57;
	add.s32 	%r132, %r141, -1;
$L__BB1_83:
	setp.eq.s32 	%p40, %r51, 0;
	@%p40 bra 	$L__BB1_92;
	mad.lo.s32 	%r144, %r132, %r83, %r1;
	neg.s32 	%r143, %r51;
$L__BB1_85:
	.pragma "nounroll";
	mov.f64 	%fd99, %fd256;
	mov.f64 	%fd98, %fd280;
	ld.param.u64 	%rd150, [range_filter_many_series_one_param_f32_param_0];
	cvta.to.global.u64 	%rd104, %rd150;
	mul.wide.s32 	%rd105, %r144, 4;
	add.s64 	%rd106, %rd104, %rd105;
	ld.global.nc.f32 	%f19, [%rd106];
	cvt.f64.f32 	%fd256, %f19;
	sub.f64 	%fd174, %fd256, %fd99;
	abs.f64 	%fd280, %fd174;
	setp.num.f64 	%p41, %fd174, %fd174;
	@%p41 bra 	$L__BB1_87;
	and.b16  	%rs70, %rs118, 255;
	setp.eq.s16 	%p42, %rs70, 0;
	mov.b16 	%rs69, 0;
	mov.u16 	%rs135, %rs118;
	mov.f64 	%fd280, %fd98;
	mov.u16 	%rs118, %rs69;
	@%p42 bra 	$L__BB1_91;
	bra.uni 	$L__BB1_89;
$L__BB1_87:
	and.b16  	%rs72, %rs118, 255;
	setp.eq.s16 	%p43, %rs72, 0;
	mov.b16 	%rs135, 1;
	@%p43 bra 	$L__BB1_89;
	mov.f64 	%fd175, 0d3FF0000000000000;
	sub.f64 	%fd176, %fd175, %fd3;
	mul.f64 	%fd177, %fd176, %fd98;
	fma.rn.f64 	%fd280, %fd3, %fd280, %fd177;
$L__BB1_89:
	mul.f64 	%fd178, %fd280, %fd1;
	and.b16  	%rs75, %rs117, 255;
	setp.eq.s16 	%p44, %rs75, 0;
	mov.f64 	%fd179, 0d3FF0000000000000;
	sub.f64 	%fd180, %fd179, %fd239;
	mul.f64 	%fd181, %fd180, %fd264;
	fma.rn.f64 	%fd182, %fd239, %fd178, %fd181;
	selp.f64 	%fd264, %fd178, %fd182, %p44;
	sub.f64 	%fd183, %fd256, %fd264;
	add.f64 	%fd184, %fd264, %fd256;
	max.f64 	%fd185, %fd267, %fd183;
	min.f64 	%fd267, %fd185, %fd184;
	setp.lt.s32 	%p45, %r132, %r3;
	mov.b16 	%rs117, 1;
	mov.u16 	%rs118, %rs135;
	@%p45 bra 	$L__BB1_91;
	cvt.rn.f32.f64 	%f20, %fd267;
	mul.wide.s32 	%rd107, %r144, 4;
	add.s64 	%rd108, %rd3, %rd107;
	st.global.f32 	[%rd108], %f20;
	add.f64 	%fd186, %fd264, %fd267;
	cvt.rn.f32.f64 	%f21, %fd186;
	add.s64 	%rd109, %rd2, %rd107;
	st.global.f32 	[%rd109], %f21;
	sub.f64 	%fd187, %fd267, %fd264;
	cvt.rn.f32.f64 	%f22, %fd187;
	add.s64 	%rd110, %rd1, %rd107;
	st.global.f32 	[%rd110], %f22;
$L__BB1_91:
	add.s32 	%r132, %r132, 1;
	add.s32 	%r144, %r144, %r83;
	add.s32 	%r143, %r143, 1;
	setp.ne.s32 	%p46, %r143, 0;
	@%p46 bra 	$L__BB1_85;
$L__BB1_92:
	ret;

}


// ===== COMPILED SASS (sm_100) =====

	.target	sm_100

	.elftype	@"ET_EXEC"


//--------------------- .note.nv.tkinfo           --------------------------
	.section	.note.nv.tkinfo,"",@"SHT_NOTE"
	.sectionflags	@"SHF_NOTE_NV_TKINFO"
	.tkinfo
        /*0018*/ 	.word	0x00000002
        /*0030*/ 	.string	""
        /*0030*/ 	.string	"ptxas"
        /*0030*/ 	.string	"Cuda compilation tools, release 13.0, V13.0.88"
        /*0030*/ 	.string	"Build cuda_13.0.r13.0/compiler.36424714_0"
        /*0030*/ 	.string	"-arch sm_100 -m 64 "



//--------------------- .note.nv.cuinfo           --------------------------
	.section	.note.nv.cuinfo,"",@"SHT_NOTE"
	.sectionflags	@"SHF_NOTE_NV_CUINFO"
        /*0018*/ 	.short	0x0002
        /*001a*/ 	.short	0x0064
        /*001c*/ 	.short	0x0082
	.zero		2


//--------------------- .nv.info                  --------------------------
	.section	.nv.info,"",@"SHT_CUDA_INFO"
	.align	4


	//----- nvinfo : EIATTR_REGCOUNT
	.align		4
        /*0000*/ 	.byte	0x04, 0x2f
        /*0002*/ 	.short	(.L_1 - .L_0)
	.align		4
.L_0:
        /*0004*/ 	.word	index@(range_filter_batch_f32)
        /*0008*/ 	.word	0x00000020


	//----- nvinfo : EIATTR_FRAME_SIZE
	.align		4
.L_1:
        /*000c*/ 	.byte	0x04, 0x11
        /*000e*/ 	.short	(.L_3 - .L_2)
	.align		4
.L_2:
        /*0010*/ 	.word	index@($__internal_1_$__cuda_sm20_div_rn_f64_full)
        /*0014*/ 	.word	0x00000000


	//----- nvinfo : EIATTR_FRAME_SIZE
	.align		4
.L_3:
        /*0018*/ 	.byte	0x04, 0x11
        /*001a*/ 	.short	(.L_5 - .L_4)
	.align		4
.L_4:
        /*001c*/ 	.word	index@(range_filter_batch_f32)
        /*0020*/ 	.word	0x00000000


	//----- nvinfo : EIATTR_REGCOUNT
	.align		4
.L_5:
        /*0024*/ 	.byte	0x04, 0x2f
        /*0026*/ 	.short	(.L_7 - .L_6)
	.align		4
.L_6:
        /*0028*/ 	.word	index@(range_filter_many_series_one_param_f32)
        /*002c*/ 	.word	0x00000028


	//----- nvinfo : EIATTR_FRAME_SIZE
	.align		4
.L_7:
        /*0030*/ 	.byte	0x04, 0x11
        /*0032*/ 	.short	(.L_9 - .L_8)
	.align		4
.L_8:
        /*0034*/ 	.word	index@($__internal_0_$__cuda_sm20_div_rn_f64_full)
        /*0038*/ 	.word	0x00000000


	//----- nvinfo : EIATTR_FRAME_SIZE
	.align		4
.L_9:
        /*003c*/ 	.byte	0x04, 0x11
        /*003e*/ 	.short	(.L_11 - .L_10)
	.align		4
.L_10:
        /*0040*/ 	.word	index@(range_filter_many_series_one_param_f32)
        /*0044*/ 	.word	0x00000000


	//----- nvinfo : EIATTR_MIN_STACK_SIZE
	.align		4
.L_11:
        /*0048*/ 	.byte	0x04, 0x12
        /*004a*/ 	.short	(.L_13 - .L_12)
	.align		4
.L_12:
        /*004c*/ 	.word	index@(range_filter_many_series_one_param_f32)
        /*0050*/ 	.word	0x00000000


	//----- nvinfo : EIATTR_MIN_STACK_SIZE
	.align		4
.L_13:
        /*0054*/ 	.byte	0x04, 0x12
        /*0056*/ 	.short	(.L_15 - .L_14)
	.align		4
.L_14:
        /*0058*/ 	.word	index@(range_filter_batch_f32)
        /*005c*/ 	.word	0x00000000
.L_15:


//--------------------- .nv.compat                --------------------------
	.section	.nv.compat,"",@"SHT_CUDA_COMPAT_INFO"
	.align	4
        /*0000*/ 	.byte	0x02, 0x09, 0x00, 0x00, 0x02, 0x02, 0x01, 0x00, 0x02, 0x05, 0x05, 0x00, 0x03, 0x07, 0x01, 0x01
        /*0010*/ 	.byte	0x02, 0x03, 0x00, 0x00, 0x02, 0x06, 0x01, 0x00, 0x04, 0x0b, 0x08, 0x00, 0x01, 0x00, 0x00, 0x00
        /*0020*/ 	.byte	0x00, 0x00, 0x00, 0x00


//--------------------- .nv.info.range_filter_many_series_one_param_f32 --------------------------
	.section	.nv.info.range_filter_many_series_one_param_f32,"",@"SHT_CUDA_INFO"
	.sectionflags	@""
	.align	4


	//----- nvinfo : EIATTR_CUDA_API_VERSION
	.align		4
        /*0000*/ 	.byte	0x04, 0x37
        /*0002*/ 	.short	(.L_17 - .L_16)
.L_16:
        /*0004*/ 	.word	0x00000082


	//----- nvinfo : EIATTR_KPARAM_INFO
	.align		4
.L_17:
        /*0008*/ 	.byte	0x04, 0x17
        /*000a*/ 	.short	(.L_19 - .L_18)
.L_18:
        /*000c*/ 	.word	0x00000000
        /*0010*/ 	.short	0x000a
        /*0012*/ 	.short	0x0038
        /*0014*/ 	.byte	0x00, 0xf5, 0x21, 0x00


	//----- nvinfo : EIATTR_KPARAM_INFO
	.align		4
.L_19:
        /*0018*/ 	.byte	0x04, 0x17
        /*001a*/ 	.short	(.L_21 - .L_20)
.L_20:
        /*001c*/ 	.word	0x00000000
        /*0020*/ 	.short	0x0009
        /*0022*/ 	.short	0x0030
        /*0024*/ 	.byte	0x00, 0xf5, 0x21, 0x00


	//----- nvinfo : EIATTR_KPARAM_INFO
	.align		4
.L_21:
        /*0028*/ 	.byte	0x04, 0x17
        /*002a*/ 	.short	(.L_23 - .L_22)
.L_22:
        /*002c*/ 	.word	0x00000000
        /*0030*/ 	.short	0x0008
        /*0032*/ 	.short	0x0028
        /*0034*/ 	.byte	0x00, 0xf5, 0x21, 0x00


	//----- nvinfo : EIATTR_KPARAM_INFO
	.align		4
.L_23:
        /*0038*/ 	.byte	0x04, 0x17
        /*003a*/ 	.short	(.L_25 - .L_24)
.L_24:
        /*003c*/ 	.word	0x00000000
        /*0040*/ 	.short	0x0007
        /*0042*/ 	.short	0x0020
        /*0044*/ 	.byte	0x00, 0xf5, 0x21, 0x00


	//----- nvinfo : EIATTR_KPARAM_INFO
	.align		4
.L_25:
        /*0048*/ 	.byte	0x04, 0x17
        /*004a*/ 	.short	(.L_27 - .L_26)
.L_26:
        /*004c*/ 	.word	0x00000000
        /*0050*/ 	.short	0x0006
        /*0052*/ 	.short	0x001c
        /*0054*/ 	.byte	0x00, 0xf0, 0x11, 0x00


	//----- nvinfo : EIATTR_KPARAM_INFO
	.align		4
.L_27:
        /*0058*/ 	.byte	0x04, 0x17
        /*005a*/ 	.short	(.L_29 - .L_28)
.L_28:
        /*005c*/ 	.word	0x00000000
        /*0060*/ 	.short	0x0005
        /*0062*/ 	.short	0x0018
        /*0064*/ 	.byte	0x00, 0xf0, 0x11, 0x00


	//----- nvinfo : EIATTR_KPARAM_INFO
	.align		4
.L_29:
        /*0068*/ 	.byte	0x04, 0x17
        /*006a*/ 	.short	(.L_31 - .L_30)
.L_30:
        /*006c*/ 	.word	0x00000000
        /*0070*/ 	.short	0x0004
        /*0072*/ 	.short	0x0014
        /*0074*/ 	.byte	0x00, 0xf0, 0x11, 0x00


	//----- nvinfo : EIATTR_KPARAM_INFO
	.align		4
.L_31:
        /*0078*/ 	.byte	0x04, 0x17
        /*007a*/ 	.short	(.L_33 - .L_32)
.L_32:
        /*007c*/ 	.word	0x00000000
        /*0080*/ 	.short	0x0003
        /*0082*/ 	.short	0x0010
        /*0084*/ 	.byte	0x00, 0xf0, 0x11, 0x00


	//----- nvinfo : EIATTR_KPARAM_INFO
	.align		4
.L_33:
        /*0088*/ 	.byte	0x04, 0x17
        /*008a*/ 	.short	(.L_35 - .L_34)
.L_34:
        /*008c*/ 	.word	0x00000000
        /*0090*/ 	.short	0x0002
        /*0092*/ 	.short	0x000c
        /*0094*/ 	.byte	0x00, 0xf0, 0x11, 0x00


	//----- nvinfo : EIATTR_KPARAM_INFO
	.align		4
.L_35:
        /*0098*/ 	.byte	0x04, 0x17
        /*009a*/ 	.short	(.L_37 - .L_36)
.L_36:
        /*009c*/ 	.word	0x00000000
        /*00a0*/ 	.short	0x0001
        /*00a2*/ 	.short	0x0008
        /*00a4*/ 	.byte	0x00, 0xf0, 0x11, 0x00


	//----- nvinfo : EIATTR_KPARAM_INFO
	.align		4
.L_37:
        /*00a8*/ 	.byte	0x04, 0x17
        /*00aa*/ 	.short	(.L_39 - .L_38)
.L_38:
        /*00ac*/ 	.word	0x00000000
        /*00b0*/ 	.short	0x0000
        /*00b2*/ 	.short	0x0000
        /*00b4*/ 	.byte	0x00, 0xf5, 0x21, 0x00


	//----- nvinfo : EIATTR_SPARSE_MMA_MASK
	.align		4
.L_39:
        /*00b8*/ 	.byte	0x03, 0x50
        /*00ba*/ 	.short	0x0000


	//----- nvinfo : EIATTR_MAXREG_COUNT
	.align		4
        /*00bc*/ 	.byte	0x03, 0x1b
        /*00be*/ 	.short	0x00ff


	//----- nvinfo : EIATTR_MERCURY_ISA_VERSION
	.align		4
        /*00c0*/ 	.byte	0x03, 0x5f
        /*00c2*/ 	.short	0x0101


	//----- nvinfo : EIATTR_VRC_CTA_INIT_COUNT
	.align		4
        /*00c4*/ 	.byte	0x02, 0x4a
	.zero		1
	.zero		1


	//----- nvinfo : EIATTR_EXIT_INSTR_OFFSETS
	.align		4
        /*00c8*/ 	.byte	0x04, 0x1c
        /*00ca*/ 	.short	(.L_41 - .L_40)


	//   ....[0]....
.L_40:
        /*00cc*/ 	.word	0x00000060


	//   ....[1]....
        /*00d0*/ 	.word	0x000000b0


	//   ....[2]....
        /*00d4*/ 	.word	0x00000980


	//   ....[3]....
        /*00d8*/ 	.word	0x00000d00


	//   ....[4]....
        /*00dc*/ 	.word	0x00001d30


	//   ....[5]....
        /*00e0*/ 	.word	0x00002160


	//   ....[6]....
        /*00e4*/ 	.word	0x00003360


	//   ....[7]....
        /*00e8*/ 	.word	0x00003830


	//----- nvinfo : EIATTR_CRS_STACK_SIZE
	.align		4
.L_41:
        /*00ec*/ 	.byte	0x04, 0x1e
        /*00ee*/ 	.short	(.L_43 - .L_42)
.L_42:
        /*00f0*/ 	.word	0x00000000


	//----- nvinfo : EIATTR_CBANK_PARAM_SIZE
	.align		4
.L_43:
        /*00f4*/ 	.byte	0x03, 0x19
        /*00f6*/ 	.short	0x0040


	//----- nvinfo : EIATTR_PARAM_CBANK
	.align		4
        /*00f8*/ 	.byte	0x04, 0x0a
        /*00fa*/ 	.short	(.L_45 - .L_44)
	.align		4
.L_44:
        /*00fc*/ 	.word	index@(.nv.constant0.range_filter_many_series_one_param_f32)
        /*0100*/ 	.short	0x0380
        /*0102*/ 	.short	0x0040


	//----- nvinfo : EIATTR_SW_WAR
	.align		4
.L_45:
        /*0104*/ 	.byte	0x04, 0x36
        /*0106*/ 	.short	(.L_47 - .L_46)
.L_46:
        /*0108*/ 	.word	0x00000008
.L_47:


//--------------------- .nv.info.range_filter_batch_f32 --------------------------
	.section	.nv.info.range_filter_batch_f32,"",@"SHT_CUDA_INFO"
	.sectionflags	@""
	.align	4


	//----- nvinfo : EIATTR_CUDA_API_VERSION
	.align		4
        /*0000*/ 	.byte	0x04, 0x37
        /*0002*/ 	.short	(.L_49 - .L_48)
.L_48:
        /*0004*/ 	.word	0x00000082


	//----- nvinfo : EIATTR_KPARAM_INFO
	.align		4
.L_49:
        /*0008*/ 	.byte	0x04, 0x17
        /*000a*/ 	.short	(.L_51 - .L_50)
.L_50:
        /*000c*/ 	.word	0x00000000
        /*0010*/ 	.short	0x000a
        /*0012*/ 	.short	0x0048
        /*0014*/ 	.byte	0x00, 0xf5, 0x21, 0x00


	//----- nvinfo : EIATTR_KPARAM_INFO
	.align		4
.L_51:
        /*0018*/ 	.byte	0x04, 0x17
        /*001a*/ 	.short	(.L_53 - .L_52)
.L_52:
        /*001c*/ 	.word	0x00000000
        /*0020*/ 	.short	0x0009
        /*0022*/ 	.short	0x0040
        /*0024*/ 	.byte	0x00, 0xf5, 0x21, 0x00


	//----- nvinfo : EIATTR_KPARAM_INFO
	.align		4
.L_53:
        /*0028*/ 	.byte	0x04, 0x17
        /*002a*/ 	.short	(.L_55 - .L_54)
.L_54:
        /*002c*/ 	.word	0x00000000
        /*0030*/ 	.short	0x0008
        /*0032*/ 	.short	0x0038
        /*0034*/ 	.byte	0x00, 0xf5, 0x21, 0x00


	//----- nvinfo : EIATTR_KPARAM_INFO
	.align		4
.L_55:
        /*0038*/ 	.byte	0x04, 0x17
        /*003a*/ 	.short	(.L_57 - .L_56)
.L_56:
        /*003c*/ 	.word	0x00000000
        /*0040*/ 	.short	0x0007
        /*0042*/ 	.short	0x0030
        /*0044*/ 	.byte	0x00, 0xf0, 0x11, 0x00


	//----- nvinfo : EIATTR_KPARAM_INFO
	.align		4
.L_57:
        /*0048*/ 	.byte	0x04, 0x17
        /*004a*/ 	.short	(.L_59 - .L_58)
.L_58:
        /*004c*/ 	.word	0x00000000
        /*0050*/ 	.short	0x0006
        /*0052*/ 	.short	0x002c
        /*0054*/ 	.byte	0x00, 0xf0, 0x11, 0x00


	//----- nvinfo : EIATTR_KPARAM_INFO
	.align		4
.L_59:
        /*0058*/ 	.byte	0x04, 0x17
        /*005a*/ 	.short	(.L_61 - .L_60)
.L_60:
        /*005c*/ 	.word	0x00000000
        /*0060*/ 	.short	0x0005
        /*0062*/ 	.short	0x0028
        /*0064*/ 	.byte	0x00, 0xf0, 0x11, 0x00


	//----- nvinfo : EIATTR_KPARAM_INFO
	.align		4
.L_61:
        /*0068*/ 	.byte	0x04, 0x17
        /*006a*/ 	.short	(.L_63 - .L_62)
.L_62:
        /*006c*/ 	.word	0x00000000
        /*0070*/ 	.short	0x0004
        /*0072*/ 	.short	0x0020
        /*0074*/ 	.byte	0x00, 0xf5, 0x21, 0x00


	//----- nvinfo : EIATTR_KPARAM_INFO
	.align		4
.L_63:
        /*0078*/ 	.byte	0x04, 0x17
        /*007a*/ 	.short	(.L_65 - .L_64)
.L_64:
        /*007c*/ 	.word	0x00000000
        /*0080*/ 	.short	0x0003
        /*0082*/ 	.short	0x0018
        /*0084*/ 	.byte	0x00, 0xf5, 0x21, 0x00


	//----- nvinfo : EIATTR_KPARAM_INFO
	.align		4
.L_65:
        /*0088*/ 	.byte	0x04, 0x17
        /*008a*/ 	.short	(.L_67 - .L_66)
.L_66:
        /*008c*/ 	.word	0x00000000
        /*0090*/ 	.short	0x0002
        /*0092*/ 	.short	0x0010
        /*0094*/ 	.byte	0x00, 0xf5, 0x21, 0x00


	//----- nvinfo : EIATTR_KPARAM_INFO
	.align		4
.L_67:
        /*0098*/ 	.byte	0x04, 0x17
        /*009a*/ 	.short	(.L_69 - .L_68)
.L_68:
        /*009c*/ 	.word	0x00000000
        /*00a0*/ 	.short	0x0001
        /*00a2*/ 	.short	0x0008
        /*00a4*/ 	.byte	0x00, 0xf5, 0x21, 0x00


	//----- nvinfo : EIATTR_KPARAM_INFO
	.align		4
.L_69:
        /*00a8*/ 	.byte	0x04, 0x17
        /*00aa*/ 	.short	(.L_71 - .L_70)
.L_70:
        /*00ac*/ 	.word	0x00000000
        /*00b0*/ 	.short	0x0000
        /*00b2*/ 	.short	0x0000
        /*00b4*/ 	.byte	0x00, 0xf5, 0x21, 0x00


	//----- nvinfo : EIATTR_SPARSE_MMA_MASK
	.align		4
.L_71:
        /*00b8*/ 	.byte	0x03, 0x50
        /*00ba*/ 	.short	0x0000


	//----- nvinfo : EIATTR_MAXREG_COUNT
	.align		4
        /*00bc*/ 	.byte	0x03, 0x1b
        /*00be*/ 	.short	0x00ff


	//----- nvinfo : EIATTR_MERCURY_ISA_VERSION
	.align		4
        /*00c0*/ 	.byte	0x03, 0x5f
        /*00c2*/ 	.short	0x0101


	//----- nvinfo : EIATTR_VRC_CTA_INIT_COUNT
	.align		4
        /*00c4*/ 	.byte	0x02, 0x4a
	.zero		1
	.zero		1


	//----- nvinfo : EIATTR_EXIT_INSTR_OFFSETS
	.align		4
        /*00c8*/ 	.byte	0x04, 0x1c
        /*00ca*/ 	.short	(.L_73 - .L_72)


	//   ....[0]....
.L_72:
        /*00cc*/ 	.word	0x00000080


	//   ....[1]....
        /*00d0*/ 	.word	0x00000120


	//   ....[2]....
        /*00d4*/ 	.word	0x00000ad0


	//   ....[3]....
        /*00d8*/ 	.word	0x00000e40


	//   ....[4]....
        /*00dc*/ 	.word	0x000021a0


	//   ....[5]....
        /*00e0*/ 	.word	0x000026c0


	//----- nvinfo : EIATTR_CRS_STACK_SIZE
	.align		4
.L_73:
        /*00e4*/ 	.byte	0x04, 0x1e
        /*00e6*/ 	.short	(.L_75 - .L_74)
.L_74:
        /*00e8*/ 	.word	0x00000000


	//----- nvinfo : EIATTR_CBANK_PARAM_SIZE
	.align		4
.L_75:
        /*00ec*/ 	.byte	0x03, 0x19
        /*00ee*/ 	.short	0x0050


	//----- nvinfo : EIATTR_PARAM_CBANK
	.align		4
        /*00f0*/ 	.byte	0x04, 0x0a
        /*00f2*/ 	.short	(.L_77 - .L_76)
	.align		4
.L_76:
        /*00f4*/ 	.word	index@(.nv.constant0.range_filter_batch_f32)
        /*00f8*/ 	.short	0x0380
        /*00fa*/ 	.short	0x0050


	//----- nvinfo : EIATTR_SW_WAR
	.align		4
.L_77:
        /*00fc*/ 	.byte	0x04, 0x36
        /*00fe*/ 	.short	(.L_79 - .L_78)
.L_78:
        /*0100*/ 	.word	0x00000008
.L_79:


//--------------------- .nv.callgraph             --------------------------
	.section	.nv.callgraph,"",@"SHT_CUDA_CALLGRAPH"
	.align	4
	.sectionentsize	8
	.align		4
        /*0000*/ 	.word	0x00000000
	.align		4
        /*0004*/ 	.word	0xffffffff
	.align		4
        /*0008*/ 	.word	0x00000000
	.align		4
        /*000c*/ 	.word	0xfffffffe
	.align		4
        /*0010*/ 	.word	0x00000000
	.align		4
        /*0014*/ 	.word	0xfffffffd
	.align		4
        /*0018*/ 	.word	0x00000000
	.align		4
        /*001c*/ 	.word	0xfffffffc


//--------------------- .text.range_filter_many_series_one_param_f32 --------------------------
	.section	.text.range_filter_many_series_one_param_f32,"ax",@progbits
	.align	128
        .global         range_filter_many_series_one_param_f32
        .type           range_filter_many_series_one_param_f32,@function
        .size           range_filter_many_series_one_param_f32,(.L_x_86 - range_filter_many_series_one_param_f32)
        .other          range_filter_many_series_one_param_f32,@"STO_CUDA_ENTRY STV_DEFAULT"
range_filter_many_series_one_param_f32:
.text.range_filter_many_series_one_param_f32:
[----:B------:R-:W-:Y:S01]  /*0000*/  LDC R1, c[0x0][0x37c] ;  /* 0x0000df00ff017b82 */ /* 0x000fe20000000800 */
[----:B------:R-:W0:Y:S07]  /*0010*/  S2R R0, SR_CTAID.X ;  /* 0x0000000000007919 */ /* 0x000e2e0000002500 */
[----:B------:R-:W0:Y:S01]  /*0020*/  LDC R23, c[0x0][0x398] ;  /* 0x0000e600ff177b82 */ /* 0x000e220000000800 */
[----:B------:R-:W1:Y:S01]  /*0030*/  S2R R2, SR_TID.X ;  /* 0x0000000000027919 */ /* 0x000e620000002100 */
[----:B0-----:R-:W-:-:S04]  /*0040*/  ISETP.GE.AND P0, PT, R0, R23, PT ;  /* 0x000000170000720c */ /* 0x001fc80003f06270 */
[----:B-1----:R-:W-:-:S13]  /*0050*/  ISETP.NE.OR P0, PT, R2, RZ, P0 ;  /* 0x000000ff0200720c */ /* 0x002fda0000705670 */
[----:B------:R-:W-:Y:S05]  /*0060*/  @P0 EXIT ;  /* 0x000000000000094d */ /* 0x000fea0003800000 */
[----:B------:R-:W0:Y:S01]  /*0070*/  LDC R10, c[0x0][0x39c] ;  /* 0x0000e700ff0a7b82 */ /* 0x000e220000000800 */
[----:B------:R-:W0:Y:S02]  /*0080*/  LDCU UR4, c[0x0][0x38c] ;  /* 0x00007180ff0477ac */ /* 0x000e240008000800 */
[----:B0-----:R-:W-:-:S04]  /*0090*/  VIMNMX R2, PT, PT, R10, UR4, PT ;  /* 0x000000040a027c48 */ /* 0x001fc8000bfe0100 */
[----:B------:R-:W-:-:S13]  /*00a0*/  ISETP.GE.AND P0, PT, R2, 0x1, PT ;  /* 0x000000010200780c */ /* 0x000fda0003f06270 */
[----:B------:R-:W-:Y:S05]  /*00b0*/  @!P0 EXIT ;  /* 0x000000000000894d */ /* 0x000fea0003800000 */
[----:B------:R-:W0:Y:S01]  /*00c0*/  LDC.64 R2, c[0x0][0x3a0] ;  /* 0x0000e800ff027b82 */ /* 0x000e220000000a00 */
[----:B------:R-:W1:Y:S01]  /*00d0*/  LDCU.64 UR6, c[0x0][0x358] ;  /* 0x00006b00ff0677ac */ /* 0x000e620008000a00 */
[----:B0-----:R-:W-:-:S05]  /*00e0*/  IMAD.WIDE.U32 R2, R0, 0x4, R2 ;  /* 0x0000000400027825 */ /* 0x001fca00078e0002 */
[----:B-1----:R0:W5:Y:S01]  /*00f0*/  LDG.E.CONSTANT R11, desc[UR6][R2.64] ;  /* 0x00000006020b7981 */ /* 0x002162000c1e9900 */
[C---:B------:R-:W-:Y:S01]  /*0100*/  VIADD R22, R10.reuse, 0xffffffff ;  /* 0xffffffff0a167836 */ /* 0x040fe20000000000 */
[----:B------:R-:W-:Y:S01]  /*0110*/  LOP3.LUT R24, R10, 0x7, RZ, 0xc0, !PT ;  /* 0x000000070a187812 */ /* 0x000fe200078ec0ff */
[----:B------:R-:W-:-:S03]  /*0120*/  IMAD.MOV.U32 R25, RZ, RZ, RZ ;  /* 0x000000ffff197224 */ /* 0x000fc600078e00ff */
[----:B------:R-:W-:Y:S02]  /*0130*/  ISETP.GE.U32.AND P0, PT, R22, 0x7, PT ;  /* 0x000000071600780c */ /* 0x000fe40003f06070 */
[----:B------:R-:W-:-:S11]  /*0140*/  ISETP.NE.AND P1, PT, R24, RZ, PT ;  /* 0x000000ff1800720c */ /* 0x000fd60003f25270 */
[----:B0-----:R-:W-:Y:S05]  /*0150*/  @!P0 BRA `(.L_x_0) ;  /* 0x0000000000ec8947 */ /* 0x001fea0003800000 */
[----:B------:R-:W0:Y:S01]  /*0160*/  LDC.64 R2, c[0x0][0x3a8] ;  /* 0x0000ea00ff027b82 */ /* 0x000e220000000a00 */
[----:B------:R-:W-:Y:S01]  /*0170*/  LOP3.LUT R25, R10, 0x7ffffff8, RZ, 0xc0, !PT ;  /* 0x7ffffff80a197812 */ /* 0x000fe200078ec0ff */
[----:B------:R-:W-:-:S04]  /*0180*/  IMAD.MOV.U32 R27, RZ, RZ, R0 ;  /* 0x000000ffff1b7224 */ /* 0x000fc800078e0000 */
[----:B------:R-:W-:Y:S02]  /*0190*/  IMAD.MOV R26, RZ, RZ, -R25 ;  /* 0x000000ffff1a7224 */ /* 0x000fe400078e0a19 */
[----:B------:R-:W1:Y:S08]  /*01a0*/  LDC.64 R4, c[0x0][0x3b0] ;  /* 0x0000ec00ff047b82 */ /* 0x000e700000000a00 */
[----:B------:R-:W2:Y:S02]  /*01b0*/  LDC.64 R6, c[0x0][0x3b8] ;  /* 0x0000ee00ff067b82 */ /* 0x000ea40000000a00 */
.L_x_1:
[----:B0-----:R-:W-:Y:S01]  /*01c0*/  IMAD.WIDE R8, R27, 0x4, R2 ;  /* 0x000000041b087825 */ /* 0x001fe200078e0202 */
[----:B------:R-:W-:-:S03]  /*01d0*/  MOV R29, 0x7fc00000 ;  /* 0x7fc00000001d7802 */ /* 0x000fc60000000f00 */
[C---:B-1----:R-:W-:Y:S02]  /*01e0*/  IMAD.WIDE R12, R27.reuse, 0x4, R4 ;  /* 0x000000041b0c7825 */ /* 0x042fe400078e0204 */
[----:B------:R0:W-:Y:S02]  /*01f0*/  STG.E desc[UR6][R8.64], R29 ;  /* 0x0000001d08007986 */ /* 0x0001e4000c101906 */
[----:B--2---:R-:W-:Y:S02]  /*0200*/  IMAD.WIDE R18, R27, 0x4, R6 ;  /* 0x000000041b127825 */ /* 0x004fe400078e0206 */
[----:B------:R1:W-:Y:S02]  /*0210*/  STG.E desc[UR6][R12.64], R29 ;  /* 0x0000001d0c007986 */ /* 0x0003e4000c101906 */
[C---:B------:R-:W-:Y:S02]  /*0220*/  IMAD.WIDE R32, R23.reuse, 0x4, R8 ;  /* 0x0000000417207825 */ /* 0x040fe400078e0208 */
[----:B------:R-:W-:Y:S02]  /*0230*/  STG.E desc[UR6][R18.64], R29 ;  /* 0x0000001d12007986 */ /* 0x000fe4000c101906 */
[----:B------:R-:W-:-:S02]  /*0240*/  IMAD.WIDE R20, R23, 0x4, R12 ;  /* 0x0000000417147825 */ /* 0x000fc400078e020c */
[----:B------:R2:W-:Y:S02]  /*0250*/  STG.E desc[UR6][R32.64], R29 ;  /* 0x0000001d20007986 */ /* 0x0005e4000c101906 */
[C---:B------:R-:W-:Y:S02]  /*0260*/  IMAD.WIDE R30, R23.reuse, 0x4, R18 ;  /* 0x00000004171e7825 */ /* 0x040fe400078e0212 */
        /* <DEDUP_REMOVED lines=9> */
[----:B0-----:R-:W-:-:S02]  /*0300*/  IMAD.WIDE R8, R23, 0x4, R14 ;  /* 0x0000000417087825 */ /* 0x001fc400078e020e */
[----:B------:R0:W-:Y:S02]  /*0310*/  STG.E desc[UR6][R36.64], R29 ;  /* 0x0000001d24007986 */ /* 0x0001e4000c101906 */
[C---:B-1----:R-:W-:Y:S02]  /*0320*/  IMAD.WIDE R12, R23.reuse, 0x4, R16 ;  /* 0x00000004170c7825 */ /* 0x042fe400078e0210 */
[----:B------:R1:W-:Y:S02]  /*0330*/  STG.E desc[UR6][R8.64], R29 ;  /* 0x0000001d08007986 */ /* 0x0003e4000c101906 */
[C---:B--2---:R-:W-:Y:S02]  /*0340*/  IMAD.WIDE R32, R23.reuse, 0x4, R36 ;  /* 0x0000000417207825 */ /* 0x044fe400078e0224 */
[----:B------:R2:W-:Y:S02]  /*0350*/  STG.E desc[UR6][R12.64], R29 ;  /* 0x0000001d0c007986 */ /* 0x0005e4000c101906 */
[----:B------:R-:W-:-:S02]  /*0360*/  IMAD.WIDE R18, R23, 0x4, R8 ;  /* 0x0000000417127825 */ /* 0x000fc400078e0208 */
[----:B------:R2:W-:Y:S02]  /*0370*/  STG.E desc[UR6][R32.64], R29 ;  /* 0x0000001d20007986 */ /* 0x0005e4000c101906 */
[C---:B---3--:R-:W-:Y:S02]  /*0380*/  IMAD.WIDE R20, R23.reuse, 0x4, R12 ;  /* 0x0000000417147825 */ /* 0x048fe400078e020c */
[----:B------:R3:W-:Y:S02]  /*0390*/  STG.E desc[UR6][R18.64], R29 ;  /* 0x0000001d12007986 */ /* 0x0007e4000c101906 */
[C---:B----4-:R-:W-:Y:S02]  /*03a0*/  IMAD.WIDE R34, R23.reuse, 0x4, R32 ;  /* 0x0000000417227825 */ /* 0x050fe400078e0220 */
[----:B------:R4:W-:Y:S02]  /*03b0*/  STG.E desc[UR6][R20.64], R29 ;  /* 0x0000001d14007986 */ /* 0x0009e4000c101906 */
[----:B------:R-:W-:-:S02]  /*03c0*/  IMAD.WIDE R30, R23, 0x4, R18 ;  /* 0x00000004171e7825 */ /* 0x000fc400078e0212 */
[----:B------:R4:W-:Y:S02]  /*03d0*/  STG.E desc[UR6][R34.64], R29 ;  /* 0x0000001d22007986 */ /* 0x0009e4000c101906 */
[C---:B------:R-:W-:Y:S02]  /*03e0*/  IMAD.WIDE R14, R23.reuse, 0x4, R20 ;  /* 0x00000004170e7825 */ /* 0x040fe400078e0214 */
[----:B------:R4:W-:Y:S02]  /*03f0*/  STG.E desc[UR6][R30.64], R29 ;  /* 0x0000001d1e007986 */ /* 0x0009e4000c101906 */
[C---:B0-----:R-:W-:Y:S02]  /*0400*/  IMAD.WIDE R36, R23.reuse, 0x4, R34 ;  /* 0x0000000417247825 */ /* 0x041fe400078e0222 */
[----:B------:R4:W-:Y:S02]  /*0410*/  STG.E desc[UR6][R14.64], R29 ;  /* 0x0000001d0e007986 */ /* 0x0009e4000c101906 */
[----:B------:R-:W-:-:S02]  /*0420*/  IMAD.WIDE R16, R23, 0x4, R30 ;  /* 0x0000000417107825 */ /* 0x000fc400078e021e */
        /* <DEDUP_REMOVED lines=9> */
[----:B------:R-:W-:Y:S02]  /*04c0*/  VIADD R26, R26, 0x8 ;  /* 0x000000081a1a7836 */ /* 0x000fe40000000000 */
[----:B------:R4:W-:Y:S01]  /*04d0*/  STG.E desc[UR6][R18.64], R29 ;  /* 0x0000001d12007986 */ /* 0x0009e2000c101906 */
[----:B------:R-:W-:Y:S02]  /*04e0*/  IMAD R27, R23, 0x8, R27 ;  /* 0x00000008171b7824 */ /* 0x000fe400078e021b */
[----:B------:R-:W-:-:S13]  /*04f0*/  ISETP.NE.AND P0, PT, R26, RZ, PT ;  /* 0x000000ff1a00720c */ /* 0x000fda0003f05270 */
[----:B----4-:R-:W-:Y:S05]  /*0500*/  @P0 BRA `(.L_x_1) ;  /* 0xfffffffc002c0947 */ /* 0x010fea000383ffff */
.L_x_0:
[----:B------:R-:W-:Y:S05]  /*0510*/  @!P1 BRA `(.L_x_2) ;  /* 0x0000000400149947 */ /* 0x000fea0003800000 */
[----:B------:R-:W-:Y:S02]  /*0520*/  ISETP.GE.U32.AND P0, PT, R24, 0x4, PT ;  /* 0x000000041800780c */ /* 0x000fe40003f06070 */
[----:B------:R-:W-:-:S04]  /*0530*/  LOP3.LUT R3, R10, 0x3, RZ, 0xc0, !PT ;  /* 0x000000030a037812 */ /* 0x000fc800078ec0ff */
[----:B------:R-:W-:-:S07]  /*0540*/  ISETP.NE.AND P1, PT, R3, RZ, PT ;  /* 0x000000ff0300720c */ /* 0x000fce0003f25270 */
[----:B------:R-:W-:Y:S06]  /*0550*/  @!P0 BRA `(.L_x_3) ;  /* 0x0000000000788947 */ /* 0x000fec0003800000 */
[----:B------:R-:W0:Y:S01]  /*0560*/  LDC.64 R4, c[0x0][0x3a8] ;  /* 0x0000ea00ff047b82 */ /* 0x000e220000000a00 */
[C---:B------:R-:W-:Y:S02]  /*0570*/  IMAD R13, R25.reuse, R23, R0 ;  /* 0x00000017190d7224 */ /* 0x040fe400078e0200 */
[----:B------:R-:W-:Y:S02]  /*0580*/  IMAD.MOV.U32 R2, RZ, RZ, 0x7fc00000 ;  /* 0x7fc00000ff027424 */ /* 0x000fe400078e00ff */
[----:B------:R-:W-:-:S03]  /*0590*/  VIADD R25, R25, 0x4 ;  /* 0x0000000419197836 */ /* 0x000fc60000000000 */
[----:B------:R-:W1:Y:S08]  /*05a0*/  LDC.64 R6, c[0x0][0x3b0] ;  /* 0x0000ec00ff067b82 */ /* 0x000e700000000a00 */
[----:B------:R-:W2:Y:S01]  /*05b0*/  LDC.64 R8, c[0x0][0x3b8] ;  /* 0x0000ee00ff087b82 */ /* 0x000ea20000000a00 */
[----:B0-----:R-:W-:-:S05]  /*05c0*/  IMAD.WIDE R4, R13, 0x4, R4 ;  /* 0x000000040d047825 */ /* 0x001fca00078e0204 */
[----:B------:R0:W-:Y:S01]  /*05d0*/  STG.E desc[UR6][R4.64], R2 ;  /* 0x0000000204007986 */ /* 0x0001e2000c101906 */
[----:B-1----:R-:W-:-:S05]  /*05e0*/  IMAD.WIDE R6, R13, 0x4, R6 ;  /* 0x000000040d067825 */ /* 0x002fca00078e0206 */
[----:B------:R1:W-:Y:S01]  /*05f0*/  STG.E desc[UR6][R6.64], R2 ;  /* 0x0000000206007986 */ /* 0x0003e2000c101906 */
[----:B------:R-:W-:-:S04]  /*0600*/  IMAD.WIDE R14, R23, 0x4, R6 ;  /* 0x00000004170e7825 */ /* 0x000fc800078e0206 */
[----:B--2---:R-:W-:-:S04]  /*0610*/  IMAD.WIDE R8, R13, 0x4, R8 ;  /* 0x000000040d087825 */ /* 0x004fc800078e0208 */
[C---:B------:R-:W-:Y:S01]  /*0620*/  IMAD.WIDE R12, R23.reuse, 0x4, R4 ;  /* 0x00000004170c7825 */ /* 0x040fe200078e0204 */
[----:B------:R2:W-:Y:S03]  /*0630*/  STG.E desc[UR6][R8.64], R2 ;  /* 0x0000000208007986 */ /* 0x0005e6000c101906 */
        /* <DEDUP_REMOVED lines=8> */
[C---:B0-----:R-:W-:Y:S01]  /*06c0*/  IMAD.WIDE R4, R23.reuse, 0x4, R18 ;  /* 0x0000000417047825 */ /* 0x041fe200078e0212 */
[----:B------:R2:W-:Y:S03]  /*06d0*/  STG.E desc[UR6][R20.64], R2 ;  /* 0x0000000214007986 */ /* 0x0005e6000c101906 */
[C---:B------:R-:W-:Y:S01]  /*06e0*/  IMAD.WIDE R28, R23.reuse, 0x4, R20 ;  /* 0x00000004171c7825 */ /* 0x040fe200078e0214 */
[----:B------:R2:W-:Y:S03]  /*06f0*/  STG.E desc[UR6][R26.64], R2 ;  /* 0x000000021a007986 */ /* 0x0005e6000c101906 */
[----:B-1----:R-:W-:Y:S01]  /*0700*/  IMAD.WIDE R6, R23, 0x4, R26 ;  /* 0x0000000417067825 */ /* 0x002fe200078e021a */
[----:B------:R2:W-:Y:S04]  /*0710*/  STG.E desc[UR6][R4.64], R2 ;  /* 0x0000000204007986 */ /* 0x0005e8000c101906 */
[----:B------:R2:W-:Y:S04]  /*0720*/  STG.E desc[UR6][R28.64], R2 ;  /* 0x000000021c007986 */ /* 0x0005e8000c101906 */
[----:B------:R2:W-:Y:S02]  /*0730*/  STG.E desc[UR6][R6.64], R2 ;  /* 0x0000000206007986 */ /* 0x0005e4000c101906 */
.L_x_3:
[----:B------:R-:W-:Y:S05]  /*0740*/  @!P1 BRA `(.L_x_2) ;  /* 0x0000000000889947 */ /* 0x000fea0003800000 */
[----:B------:R-:W-:Y:S02]  /*0750*/  ISETP.NE.AND P0, PT, R3, 0x1, PT ;  /* 0x000000010300780c */ /* 0x000fe40003f05270 */
[----:B------:R-:W-:-:S04]  /*0760*/  LOP3.LUT R10, R10, 0x1, RZ, 0xc0, !PT ;  /* 0x000000010a0a7812 */ /* 0x000fc800078ec0ff */
[----:B------:R-:W-:-:S07]  /*0770*/  ISETP.NE.U32.AND P1, PT, R10, 0x1, PT ;  /* 0x000000010a00780c */ /* 0x000fce0003f25070 */
[----:B------:R-:W-:Y:S06]  /*0780*/  @!P0 BRA `(.L_x_4) ;  /* 0x0000000000488947 */ /* 0x000fec0003800000 */
[----:B--2---:R-:W0:Y:S01]  /*0790*/  LDC.64 R2, c[0x0][0x3a8] ;  /* 0x0000ea00ff027b82 */ /* 0x004e220000000a00 */
[C---:B------:R-:W-:Y:S01]  /*07a0*/  IMAD R9, R25.reuse, R23, R0 ;  /* 0x0000001719097224 */ /* 0x040fe200078e0200 */
[----:B------:R-:W-:Y:S01]  /*07b0*/  MOV R17, 0x7fc00000 ;  /* 0x7fc0000000117802 */ /* 0x000fe20000000f00 */
[----:B------:R-:W-:-:S05]  /*07c0*/  VIADD R25, R25, 0x2 ;  /* 0x0000000219197836 */ /* 0x000fca0000000000 */
        /* <DEDUP_REMOVED lines=10> */
[----:B------:R-:W-:Y:S01]  /*0870*/  IMAD.WIDE R14, R23, 0x4, R6 ;  /* 0x00000004170e7825 */ /* 0x000fe200078e0206 */
[----:B------:R0:W-:Y:S04]  /*0880*/  STG.E desc[UR6][R8.64], R17 ;  /* 0x0000001108007986 */ /* 0x0001e8000c101906 */
[----:B------:R0:W-:Y:S04]  /*0890*/  STG.E desc[UR6][R12.64], R17 ;  /* 0x000000110c007986 */ /* 0x0001e8000c101906 */
[----:B------:R0:W-:Y:S02]  /*08a0*/  STG.E desc[UR6][R14.64], R17 ;  /* 0x000000110e007986 */ /* 0x0001e4000c101906 */
.L_x_4:
[----:B------:R-:W-:Y:S05]  /*08b0*/  @P1 BRA `(.L_x_2) ;  /* 0x00000000002c1947 */ /* 0x000fea0003800000 */
[----:B0-2---:R-:W0:Y:S01]  /*08c0*/  LDC.64 R2, c[0x0][0x3a8] ;  /* 0x0000ea00ff027b82 */ /* 0x005e220000000a00 */
[----:B------:R-:W-:Y:S02]  /*08d0*/  IMAD R25, R25, R23, R0 ;  /* 0x0000001719197224 */ /* 0x000fe400078e0200 */
[----:B------:R-:W-:-:S05]  /*08e0*/  IMAD.MOV.U32 R9, RZ, RZ, 0x7fc00000 ;  /* 0x7fc00000ff097424 */ /* 0x000fca00078e00ff */
[----:B------:R-:W1:Y:S08]  /*08f0*/  LDC.64 R4, c[0x0][0x3b0] ;  /* 0x0000ec00ff047b82 */ /* 0x000e700000000a00 */
[----:B------:R-:W2:Y:S01]  /*0900*/  LDC.64 R6, c[0x0][0x3b8] ;  /* 0x0000ee00ff067b82 */ /* 0x000ea20000000a00 */
[----:B0-----:R-:W-:-:S05]  /*0910*/  IMAD.WIDE R2, R25, 0x4, R2 ;  /* 0x0000000419027825 */ /* 0x001fca00078e0202 */
[----:B------:R3:W-:Y:S01]  /*0920*/  STG.E desc[UR6][R2.64], R9 ;  /* 0x0000000902007986 */ /* 0x0007e2000c101906 */
[----:B-1----:R-:W-:-:S05]  /*0930*/  IMAD.WIDE R4, R25, 0x4, R4 ;  /* 0x0000000419047825 */ /* 0x002fca00078e0204 */
[----:B------:R3:W-:Y:S01]  /*0940*/  STG.E desc[UR6][R4.64], R9 ;  /* 0x0000000904007986 */ /* 0x0007e2000c101906 */
[----:B--2---:R-:W-:-:S05]  /*0950*/  IMAD.WIDE R6, R25, 0x4, R6 ;  /* 0x0000000419067825 */ /* 0x004fca00078e0206 */
[----:B------:R3:W-:Y:S02]  /*0960*/  STG.E desc[UR6][R6.64], R9 ;  /* 0x0000000906007986 */ /* 0x0007e4000c101906 */
.L_x_2:
[----:B-----5:R-:W-:-:S13]  /*0970*/  ISETP.GE.AND P0, PT, R11, R22, PT ;  /* 0x000000160b00720c */ /* 0x020fda0003f06270 */
[----:B------:R-:W-:Y:S05]  /*0980*/  @P0 EXIT ;  /* 0x000000000000094d */ /* 0x000fea0003800000 */
[----:B0-23--:R-:W0:Y:S01]  /*0990*/  LDC.64 R2, c[0x0][0x380] ;  /* 0x0000e000ff027b82 */ /* 0x00de220000000a00 */
[----:B------:R-:W-:-:S04]  /*09a0*/  IMAD R23, R11, R23, R0 ;  /* 0x000000170b177224 */ /* 0x000fc800078e0200 */
[----:B0-----:R-:W-:-:S05]  /*09b0*/  IMAD.WIDE R2, R23, 0x4, R2 ;  /* 0x0000000417027825 */ /* 0x001fca00078e0202 */
[----:B------:R0:W2:Y:S01]  /*09c0*/  LDG.E.CONSTANT R16, desc[UR6][R2.64] ;  /* 0x0000000602107981 */ /* 0x0000a2000c1e9900 */
[----:B------:R-:W-:Y:S01]  /*09d0*/  UIADD3 UR4, UPT, UPT, UR4, 0x1, URZ ;  /* 0x0000000104047890 */ /* 0x000fe2000fffe0ff */
[----:B------:R-:W-:-:S08]  /*09e0*/  IMAD.MOV.U32 R4, RZ, RZ, 0x1 ;  /* 0x00000001ff047424 */ /* 0x000fd000078e00ff */
[----:B------:R-:W1:Y:S02]  /*09f0*/  I2F.F64.U32 R6, UR4 ;  /* 0x0000000400067d12 */ /* 0x000e640008201800 */
[----:B------:R-:W3:Y:S06]  /*0a00*/  LDCU UR4, c[0x0][0x390] ;  /* 0x00007200ff0477ac */ /* 0x000eec0008000800 */
[----:B-1----:R-:W1:Y:S01]  /*0a10*/  MUFU.RCP64H R5, R7 ;  /* 0x0000000700057308 */ /* 0x002e620000001800 */
[----:B---3--:R-:W-:Y:S01]  /*0a20*/  UISETP.NE.AND UP0, UPT, UR4, URZ, UPT ;  /* 0x000000ff0400728c */ /* 0x008fe2000bf05270 */
[----:B-1----:R-:W-:-:S08]  /*0a30*/  DFMA R8, -R6, R4, 1 ;  /* 0x3ff000000608742b */ /* 0x002fd00000000104 */
[----:B------:R-:W-:-:S08]  /*0a40*/  DFMA R8, R8, R8, R8 ;  /* 0x000000080808722b */ /* 0x000fd00000000008 */
[----:B------:R-:W-:-:S08]  /*0a50*/  DFMA R8, R4, R8, R4 ;  /* 0x000000080408722b */ /* 0x000fd00000000004 */
[----:B------:R-:W-:-:S08]  /*0a60*/  DFMA R4, -R6, R8, 1 ;  /* 0x3ff000000604742b */ /* 0x000fd00000000108 */
[----:B------:R-:W-:-:S08]  /*0a70*/  DFMA R4, R8, R4, R8 ;  /* 0x000000040804722b */ /* 0x000fd00000000008 */
[----:B------:R-:W-:-:S08]  /*0a80*/  DMUL R8, R4, 2 ;  /* 0x4000000004087828 */ /* 0x000fd00000000000 */
[----:B0-----:R-:W-:-:S08]  /*0a90*/  DFMA R2, -R6, R8, 2 ;  /* 0x400000000602742b */ /* 0x001fd00000000108 */
[----:B------:R-:W-:Y:S01]  /*0aa0*/  DFMA R2, R4, R2, R8 ;  /* 0x000000020402722b */ /* 0x000fe20000000008 */
[----:B------:R-:W-:-:S09]  /*0ab0*/  MOV R5, 0x40000000 ;  /* 0x4000000000057802 */ /* 0x000fd20000000f00 */
[----:B------:R-:W-:-:S05]  /*0ac0*/  FFMA R4, RZ, R7, R3 ;  /* 0x00000007ff047223 */ /* 0x000fca0000000003 */
[----:B------:R-:W-:Y:S01]  /*0ad0*/  FSETP.GT.AND P0, PT, |R4|, 1.469367938527859385e-39, PT ;  /* 0x001000000400780b */ /* 0x000fe20003f04200 */
[----:B------:R-:W-:Y:S01]  /*0ae0*/  IMAD.MOV.U32 R4, RZ, RZ, RZ ;  /* 0x000000ffff047224 */ /* 0x000fe200078e00ff */
[----:B--2---:R-:W0:Y:S11]  /*0af0*/  F2F.F64.F32 R16, R16 ;  /* 0x0000001000107310 */ /* 0x004e360000201800 */
[----:B------:R-:W-:Y:S05]  /*0b00*/  @P0 BRA `(.L_x_5) ;  /* 0x0000000000180947 */ /* 0x000fea0003800000 */
[----:B------:R-:W-:Y:S01]  /*0b10*/  IMAD.MOV.U32 R8, RZ, RZ, R6 ;  /* 0x000000ffff087224 */ /* 0x000fe200078e0006 */
[----:B------:R-:W-:Y:S01]  /*0b20*/  MOV R10, 0xb50 ;  /* 0x00000b50000a7802 */ /* 0x000fe20000000f00 */
[----:B------:R-:W-:-:S07]  /*0b30*/  IMAD.MOV.U32 R9, RZ, RZ, R7 ;  /* 0x000000ffff097224 */ /* 0x000fce00078e0007 */
[----:B0-----:R-:W-:Y:S05]  /*0b40*/  CALL.REL.NOINC `($__internal_0_$__cuda_sm20_div_rn_f64_full) ;  /* 0x0000002c003c7944 */ /* 0x001fea0003c00000 */
[----:B------:R-:W-:Y:S02]  /*0b50*/  IMAD.MOV.U32 R2, RZ, RZ, R14 ;  /* 0x000000ffff027224 */ /* 0x000fe400078e000e */
[----:B------:R-:W-:-:S07]  /*0b60*/  IMAD.MOV.U32 R3, RZ, RZ, R15 ;  /* 0x000000ffff037224 */ /* 0x000fce00078e000f */
.L_x_5:
[----:B------:R-:W-:Y:S01]  /*0b70*/  CS2R R14, SRZ ;  /* 0x00000000000e7805 */ /* 0x000fe2000001ff00 */
[----:B------:R-:W-:Y:S06]  /*0b80*/  BRA.U !UP0, `(.L_x_6) ;  /* 0x0000000108507547 */ /* 0x000fec000b800000 */
[----:B------:R-:W1:Y:S01]  /*0b90*/  LDCU UR4, c[0x0][0x394] ;  /* 0x00007280ff0477ac */ /* 0x000e620008000800 */
[----:B------:R-:W-:Y:S01]  /*0ba0*/  MOV R8, 0x1 ;  /* 0x0000000100087802 */ /* 0x000fe20000000f00 */
[----:B-1----:R-:W1:Y:S02]  /*0bb0*/  I2F.F64 R6, UR4 ;  /* 0x0000000400067d12 */ /* 0x002e640008201c00 */
[----:B-1----:R-:W-:-:S06]  /*0bc0*/  DADD R6, R6, 1 ;  /* 0x3ff0000006067429 */ /* 0x002fcc0000000000 */
[----:B------:R-:W1:Y:S02]  /*0bd0*/  MUFU.RCP64H R9, R7 ;  /* 0x0000000700097308 */ /* 0x000e640000001800 */
[----:B-1----:R-:W-:-:S08]  /*0be0*/  DFMA R12, -R6, R8, 1 ;  /* 0x3ff00000060c742b */ /* 0x002fd00000000108 */
[----:B------:R-:W-:-:S08]  /*0bf0*/  DFMA R12, R12, R12, R12 ;  /* 0x0000000c0c0c722b */ /* 0x000fd0000000000c */
[----:B------:R-:W-:-:S08]  /*0c00*/  DFMA R12, R8, R12, R8 ;  /* 0x0000000c080c722b */ /* 0x000fd00000000008 */
[----:B------:R-:W-:-:S08]  /*0c10*/  DFMA R8, -R6, R12, 1 ;  /* 0x3ff000000608742b */ /* 0x000fd0000000010c */
[----:B------:R-:W-:-:S08]  /*0c20*/  DFMA R8, R12, R8, R12 ;  /* 0x000000080c08722b */ /* 0x000fd0000000000c */
[----:B------:R-:W-:-:S08]  /*0c30*/  DMUL R14, R8, 2 ;  /* 0x40000000080e7828 */ /* 0x000fd00000000000 */
[----:B------:R-:W-:-:S08]  /*0c40*/  DFMA R12, -R6, R14, 2 ;  /* 0x40000000060c742b */ /* 0x000fd0000000010e */
[----:B------:R-:W-:-:S10]  /*0c50*/  DFMA R14, R8, R12, R14 ;  /* 0x0000000c080e722b */ /* 0x000fd4000000000e */
[----:B------:R-:W-:-:S05]  /*0c60*/  FFMA R8, RZ, R7, R15 ;  /* 0x00000007ff087223 */ /* 0x000fca000000000f */
[----:B------:R-:W-:-:S13]  /*0c70*/  FSETP.GT.AND P0, PT, |R8|, 1.469367938527859385e-39, PT ;  /* 0x001000000800780b */ /* 0x000fda0003f04200 */
[----:B------:R-:W-:Y:S05]  /*0c80*/  @P0 BRA `(.L_x_6) ;  /* 0x0000000000100947 */ /* 0x000fea0003800000 */
[----:B------:R-:W-:Y:S01]  /*0c90*/  IMAD.MOV.U32 R8, RZ, RZ, R6 ;  /* 0x000000ffff087224 */ /* 0x000fe200078e0006 */
[----:B------:R-:W-:Y:S01]  /*0ca0*/  MOV R10, 0xcd0 ;  /* 0x00000cd0000a7802 */ /* 0x000fe20000000f00 */
[----:B------:R-:W-:-:S07]  /*0cb0*/  IMAD.MOV.U32 R9, RZ, RZ, R7 ;  /* 0x000000ffff097224 */ /* 0x000fce00078e0007 */
[----:B0-----:R-:W-:Y:S05]  /*0cc0*/  CALL.REL.NOINC `($__internal_0_$__cuda_sm20_div_rn_f64_full) ;  /* 0x0000002800dc7944 */ /* 0x001fea0003c00000 */
.L_x_6:
[----:B------:R-:W1:Y:S01]  /*0cd0*/  LDC R6, c[0x0][0x39c] ;  /* 0x0000e700ff067b82 */ /* 0x000e620000000800 */
[----:B------:R-:W-:-:S05]  /*0ce0*/  VIADD R23, R11, 0x1 ;  /* 0x000000010b177836 */ /* 0x000fca0000000000 */
[----:B-1----:R-:W-:-:S13]  /*0cf0*/  ISETP.GE.AND P0, PT, R23, R6, PT ;  /* 0x000000061700720c */ /* 0x002fda0003f06270 */
[----:B------:R-:W-:Y:S05]  /*0d00*/  @P0 EXIT ;  /* 0x000000000000094d */ /* 0x000fea0003800000 */
[----:B------:R-:W1:Y:S01]  /*0d10*/  LDCU.64 UR8, c[0x0][0x390] ;  /* 0x00007200ff0877ac */ /* 0x000e620008000a00 */
[----:B------:R-:W2:Y:S01]  /*0d20*/  LDCU.64 UR4, c[0x0][0x388] ;  /* 0x00007100ff0477ac */ /* 0x000ea20008000a00 */
[----:B-1----:R-:W-:Y:S02]  /*0d30*/  UISETP.NE.AND UP0, UPT, UR8, URZ, UPT ;  /* 0x000000ff0800728c */ /* 0x002fe4000bf05270 */
[----:B--2---:R-:W-:Y:S01]  /*0d40*/  UISETP.LT.AND UP1, UPT, UR5, UR9, UPT ;  /* 0x000000090500728c */ /* 0x004fe2000bf21270 */
[----:B------:R-:W1:Y:S08]  /*0d50*/  F2F.F64.F32 R12, UR4 ;  /* 0x00000004000c7d10 */ /* 0x000e700008201800 */
[----:B------:R-:W-:-:S02]  /*0d60*/  @UP0 USEL UR5, UR5, UR9, !UP1 ;  /* 0x0000000905050287 */ /* 0x000fc4000c800000 */
[----:B------:R-:W-:-:S04]  /*0d70*/  UISETP.NE.AND UP0, UPT, UR8, URZ, UPT ;  /* 0x000000ff0800728c */ /* 0x000fc8000bf05270 */
[----:B------:R-:W-:-:S05]  /*0d80*/  VIADDMNMX R4, R11, UR5, R6, PT ;  /* 0x000000050b047c46 */ /* 0x000fca000b800106 */
[----:B-1----:R-:W-:Y:S05]  /*0d90*/  BRA.U UP0, `(.L_x_7) ;  /* 0x0000001100fc7547 */ /* 0x002fea000b800000 */
[----:B------:R-:W-:Y:S02]  /*0da0*/  IADD3 R7, PT, PT, -R11, -0x2, R6 ;  /* 0xfffffffe0b077810 */ /* 0x000fe40007ffe106 */
[----:B------:R-:W-:Y:S02]  /*0db0*/  CS2R R18, SRZ ;  /* 0x0000000000127805 */ /* 0x000fe4000001ff00 */
[----:B------:R-:W-:Y:S01]  /*0dc0*/  LOP3.LUT R5, RZ, R11, RZ, 0x33, !PT ;  /* 0x0000000bff057212 */ /* 0x000fe200078e33ff */
[----:B0-----:R-:W-:Y:S01]  /*0dd0*/  IMAD.MOV.U32 R15, RZ, RZ, R17 ;  /* 0x000000ffff0f7224 */ /* 0x001fe200078e0011 */
[----:B------:R-:W-:Y:S02]  /*0de0*/  ISETP.GE.U32.AND P0, PT, R7, 0x3, PT ;  /* 0x000000030700780c */ /* 0x000fe40003f06070 */
[----:B------:R-:W-:Y:S01]  /*0df0*/  PRMT R30, RZ, 0x7610, R30 ;  /* 0x00007610ff1e7816 */ /* 0x000fe2000000001e */
[----:B------:R-:W-:Y:S01]  /*0e00*/  IMAD.IADD R6, R5, 0x1, R6 ;  /* 0x0000000105067824 */ /* 0x000fe200078e0206 */
[----:B------:R-:W-:-:S04]  /*0e10*/  MOV R14, R16 ;  /* 0x00000010000e7202 */ /* 0x000fc80000000f00 */
[----:B------:R-:W-:-:S05]  /*0e20*/  LOP3.LUT R5, R6, 0x3, RZ, 0xc0, !PT ;  /* 0x0000000306057812 */ /* 0x000fca00078ec0ff */
[----:B------:R-:W-:Y:S05]  /*0e30*/  @!P0 BRA `(.L_x_8) ;  /* 0x0000000c00b88947 */ /* 0x000fea0003800000 */
[----:B------:R-:W0:Y:S01]  /*0e40*/  LDCU UR4, c[0x0][0x398] ;  /* 0x00007300ff0477ac */ /* 0x000e220008000800 */
[C---:B------:R-:W-:Y:S01]  /*0e50*/  VIADD R9, R11.reuse, 0x3 ;  /* 0x000000030b097836 */ /* 0x040fe20000000000 */
[----:B------:R-:W-:Y:S01]  /*0e60*/  LOP3.LUT R6, R6, 0xfffffffc, RZ, 0xc0, !PT ;  /* 0xfffffffc06067812 */ /* 0x000fe200078ec0ff */
[C---:B------:R-:W-:Y:S01]  /*0e70*/  VIADD R7, R11.reuse, 0x2 ;  /* 0x000000020b077836 */ /* 0x040fe20000000000 */
[----:B------:R-:W-:Y:S01]  /*0e80*/  PRMT R30, RZ, 0x7610, R30 ;  /* 0x00007610ff1e7816 */ /* 0x000fe2000000001e */
[----:B------:R-:W-:Y:S01]  /*0e90*/  VIADD R11, R11, 0x4 ;  /* 0x000000040b0b7836 */ /* 0x000fe20000000000 */
[----:B------:R-:W-:Y:S02]  /*0ea0*/  CS2R R18, SRZ ;  /* 0x0000000000127805 */ /* 0x000fe4000001ff00 */
[----:B------:R-:W-:Y:S01]  /*0eb0*/  MOV R14, R16 ;  /* 0x00000010000e7202 */ /* 0x000fe20000000f00 */
[----:B------:R-:W-:Y:S02]  /*0ec0*/  IMAD.MOV.U32 R15, RZ, RZ, R17 ;  /* 0x000000ffff0f7224 */ /* 0x000fe400078e0011 */
[----:B------:R-:W-:-:S02]  /*0ed0*/  IMAD.MOV R6, RZ, RZ, -R6 ;  /* 0x000000ffff067224 */ /* 0x000fc400078e0a06 */
[--C-:B0-----:R-:W-:Y:S02]  /*0ee0*/  IMAD R8, R9, UR4, R0.reuse ;  /* 0x0000000409087c24 */ /* 0x101fe4000f8e0200 */
[--C-:B------:R-:W-:Y:S02]  /*0ef0*/  IMAD R9, R11, UR4, R0.reuse ;  /* 0x000000040b097c24 */ /* 0x100fe4000f8e0200 */
[--C-:B------:R-:W-:Y:S02]  /*0f00*/  IMAD R10, R23, UR4, R0.reuse ;  /* 0x00000004170a7c24 */ /* 0x100fe4000f8e0200 */
[----:B------:R-:W-:-:S07]  /*0f10*/  IMAD R11, R7, UR4, R0 ;  /* 0x00000004070b7c24 */ /* 0x000fce000f8e0200 */
.L_x_21:
[----:B0-----:R-:W0:Y:S02]  /*0f20*/  LDC.64 R26, c[0x0][0x380] ;  /* 0x0000e000ff1a7b82 */ /* 0x001e240000000a00 */
[----:B0-----:R-:W-:-:S05]  /*0f30*/  IMAD.WIDE R26, R10, 0x4, R26 ;  /* 0x000000040a1a7825 */ /* 0x001fca00078e021a */
[----:B------:R-:W2:Y:S02]  /*0f40*/  LDG.E.CONSTANT R22, desc[UR6][R26.64] ;  /* 0x000000061a167981 */ /* 0x000ea4000c1e9900 */
[----:B--2---:R-:W0:Y:S02]  /*0f50*/  F2F.F64.F32 R22, R22 ;  /* 0x0000001600167310 */ /* 0x004e240000201800 */
[----:B0-----:R-:W-:-:S08]  /*0f60*/  DADD R16, R22, -R16 ;  /* 0x0000000016107229 */ /* 0x001fd00000000810 */
[--C-:B------:R-:W-:Y:S02]  /*0f70*/  DSETP.NAN.AND P0, PT, R16, R16.reuse, PT ;  /* 0x000000101000722a */ /* 0x100fe40003f08000 */
[----:B------:R-:W-:-:S12]  /*0f80*/  DADD R16, -RZ, |R16| ;  /* 0x00000000ff107229 */ /* 0x000fd80000000510 */
[----:B------:R-:W-:Y:S05]  /*0f90*/  @!P0 BRA `(.L_x_9) ;  /* 0x0000000000188947 */ /* 0x000fea0003800000 */
[----:B------:R-:W-:Y:S01]  /*0fa0*/  LOP3.LUT P0, RZ, R30, 0xff, RZ, 0xc0, !PT ;  /* 0x000000ff1eff7812 */ /* 0x000fe2000780c0ff */
[----:B------:R-:W-:Y:S01]  /*0fb0*/  IMAD.MOV.U32 R16, RZ, RZ, R18 ;  /* 0x000000ffff107224 */ /* 0x000fe200078e0012 */
[----:B------:R-:W-:Y:S01]  /*0fc0*/  PRMT R28, RZ, 0x7610, R28 ;  /* 0x00007610ff1c7816 */ /* 0x000fe2000000001c */
[----:B------:R-:W-:-:S10]  /*0fd0*/  IMAD.MOV.U32 R17, RZ, RZ, R19 ;  /* 0x000000ffff117224 */ /* 0x000fd400078e0013 */
[----:B------:R-:W-:Y:S05]  /*0fe0*/  @!P0 BRA `(.L_x_10) ;  /* 0x0000000000a88947 */ /* 0x000fea0003800000 */
[----:B------:R-:W-:Y:S05]  /*0ff0*/  BRA `(.L_x_11) ;  /* 0x0000000000147947 */ /* 0x000fea0003800000 */
.L_x_9:
[----:B------:R-:W-:Y:S02]  /*1000*/  LOP3.LUT P0, RZ, R30, 0xff, RZ, 0xc0, !PT ;  /* 0x000000ff1eff7812 */ /* 0x000fe4000780c0ff */
[----:B------:R-:W-:-:S11]  /*1010*/  MOV R30, 0x1 ;  /* 0x00000001001e7802 */ /* 0x000fd60000000f00 */
[----:B------:R-:W-:-:S08]  /*1020*/  @P0 DADD R20, -R2, 1 ;  /* 0x3ff0000002140429 */ /* 0x000fd00000000100 */
[----:B------:R-:W-:-:S08]  /*1030*/  @P0 DMUL R20, R20, R18 ;  /* 0x0000001214140228 */ /* 0x000fd00000000000 */
[----:B------:R-:W-:-:S11]  /*1040*/  @P0 DFMA R16, R16, R2, R20 ;  /* 0x000000021010022b */ /* 0x000fd60000000014 */
.L_x_11:
[----:B------:R-:W-:Y:S01]  /*1050*/  DMUL R18, R16, R12 ;  /* 0x0000000c10127228 */ /* 0x000fe20000000000 */
[----:B------:R-:W-:Y:S02]  /*1060*/  IMAD.MOV.U32 R25, RZ, RZ, R15 ;  /* 0x000000ffff197224 */ /* 0x000fe400078e000f */
[----:B------:R-:W-:-:S05]  /*1070*/  IMAD.MOV.U32 R24, RZ, RZ, R14 ;  /* 0x000000ffff187224 */ /* 0x000fca00078e000e */
[----:B------:R-:W-:-:S08]  /*1080*/  DADD R20, R22, -R18 ;  /* 0x0000000016147229 */ /* 0x000fd00000000812 */
[----:B------:R-:W-:Y:S02]  /*1090*/  DSETP.MAX.AND P0, P1, R14, R20, PT ;  /* 0x000000140e00722a */ /* 0x000fe4000390f000 */
[----:B------:R-:W-:Y:S01]  /*10a0*/  IMAD.MOV.U32 R28, RZ, RZ, R21 ;  /* 0x000000ffff1c7224 */ /* 0x000fe200078e0015 */
[----:B------:R-:W-:-:S03]  /*10b0*/  DADD R14, R22, R18 ;  /* 0x00000000160e7229 */ /* 0x000fc60000000012 */
[----:B------:R-:W-:Y:S02]  /*10c0*/  SEL R20, R24, R20, P0 ;  /* 0x0000001418147207 */ /* 0x000fe40000000000 */
[----:B------:R-:W-:-:S05]  /*10d0*/  FSEL R25, R25, R28, P0 ;  /* 0x0000001c19197208 */ /* 0x000fca0000000000 */
[----:B------:R-:W-:Y:S01]  /*10e0*/  IMAD.MOV.U32 R24, RZ, RZ, R15 ;  /* 0x000000ffff187224 */ /* 0x000fe200078e000f */
[----:B------:R-:W-:Y:S02]  /*10f0*/  @P1 LOP3.LUT R25, R28, 0x80000, RZ, 0xfc, !PT ;  /* 0x000800001c191812 */ /* 0x000fe400078efcff */
[----:B------:R-:W-:-:S03]  /*1100*/  PRMT R28, R30, 0x7610, R28 ;  /* 0x000076101e1c7816 */ /* 0x000fc6000000001c */
[----:B------:R-:W-:Y:S01]  /*1110*/  IMAD.MOV.U32 R21, RZ, RZ, R25 ;  /* 0x000000ffff157224 */ /* 0x000fe200078e0019 */
[----:B------:R-:W-:-:S04]  /*1120*/  IADD3 R25, PT, PT, R7, -0x1, RZ ;  /* 0xffffffff07197810 */ /* 0x000fc80007ffe0ff */
[----:B------:R-:W-:Y:S01]  /*1130*/  ISETP.GE.AND P0, PT, R25, R4, PT ;  /* 0x000000041900720c */ /* 0x000fe20003f06270 */
[----:B------:R-:W-:Y:S01]  /*1140*/  DSETP.MIN.AND P1, P2, R14, R20, PT ;  /* 0x000000140e00722a */ /* 0x000fe20003a20000 */
[----:B------:R-:W-:-:S05]  /*1150*/  IMAD.MOV.U32 R25, RZ, RZ, R21 ;  /* 0x000000ffff197224 */ /* 0x000fca00078e0015 */
[----:B------:R-:W-:Y:S02]  /*1160*/  FSEL R29, R24, R25, P1 ;  /* 0x00000019181d7208 */ /* 0x000fe40000800000 */
[----:B------:R-:W-:-:S06]  /*1170*/  SEL R14, R14, R20, P1 ;  /* 0x000000140e0e7207 */ /* 0x000fcc0000800000 */
[----:B------:R-:W-:-:S05]  /*1180*/  @P2 LOP3.LUT R29, R25, 0x80000, RZ, 0xfc, !PT ;  /* 0x00080000191d2812 */ /* 0x000fca00078efcff */
[----:B------:R-:W-:Y:S01]  /*1190*/  IMAD.MOV.U32 R15, RZ, RZ, R29 ;  /* 0x000000ffff0f7224 */ /* 0x000fe200078e001d */
[----:B------:R-:W-:Y:S06]  /*11a0*/  @!P0 BRA `(.L_x_10) ;  /* 0x0000000000388947 */ /* 0x000fec0003800000 */
[----:B------:R-:W0:Y:S01]  /*11b0*/  LDC.64 R30, c[0x0][0x3a8] ;  /* 0x0000ea00ff1e7b82 */ /* 0x000e220000000a00 */
[C-C-:B------:R-:W-:Y:S01]  /*11c0*/  DADD R34, R14.reuse, R18.reuse ;  /* 0x000000000e227229 */ /* 0x140fe20000000012 */
[----:B------:R-:W1:Y:S01]  /*11d0*/  F2F.F32.F64 R33, R14 ;  /* 0x0000000e00217310 */ /* 0x000e620000301000 */
[----:B------:R-:W-:-:S05]  /*11e0*/  DADD R18, R14, -R18 ;  /* 0x000000000e127229 */ /* 0x000fca0000000812 */
[----:B------:R-:W2:Y:S02]  /*11f0*/  LDC.64 R20, c[0x0][0x3b0] ;  /* 0x0000ec00ff147b82 */ /* 0x000ea40000000a00 */
[----:B------:R-:W3:Y:S06]  /*1200*/  F2F.F32.F64 R29, R34 ;  /* 0x00000022001d7310 */ /* 0x000eec0000301000 */
[----:B------:R-:W4:Y:S02]  /*1210*/  LDC.64 R24, c[0x0][0x3b8] ;  /* 0x0000ee00ff187b82 */ /* 0x000f240000000a00 */
[----:B------:R-:W5:Y:S01]  /*1220*/  F2F.F32.F64 R19, R18 ;  /* 0x0000001200137310 */ /* 0x000f620000301000 */
[----:B0-----:R-:W-:-:S05]  /*1230*/  IMAD.WIDE R30, R10, 0x4, R30 ;  /* 0x000000040a1e7825 */ /* 0x001fca00078e021e */
[----:B-1----:R0:W-:Y:S01]  /*1240*/  STG.E desc[UR6][R30.64], R33 ;  /* 0x000000211e007986 */ /* 0x0021e2000c101906 */
[----:B--2---:R-:W-:-:S05]  /*1250*/  IMAD.WIDE R20, R10, 0x4, R20 ;  /* 0x000000040a147825 */ /* 0x004fca00078e0214 */
[----:B---3--:R0:W-:Y:S01]  /*1260*/  STG.E desc[UR6][R20.64], R29 ;  /* 0x0000001d14007986 */ /* 0x0081e2000c101906 */
[----:B----4-:R-:W-:-:S05]  /*1270*/  IMAD.WIDE R24, R10, 0x4, R24 ;  /* 0x000000040a187825 */ /* 0x010fca00078e0218 */
[----:B-----5:R0:W-:Y:S02]  /*1280*/  STG.E desc[UR6][R24.64], R19 ;  /* 0x0000001318007986 */ /* 0x0201e4000c101906 */
.L_x_10:
[----:B0-----:R-:W0:Y:S02]  /*1290*/  LDC R29, c[0x0][0x398] ;  /* 0x0000e600ff1d7b82 */ /* 0x001e240000000800 */
[----:B0-----:R-:W-:-:S05]  /*12a0*/  IMAD.WIDE R26, R29, 0x4, R26 ;  /* 0x000000041d1a7825 */ /* 0x001fca00078e021a */
[----:B------:R-:W2:Y:S02]  /*12b0*/  LDG.E.CONSTANT R20, desc[UR6][R26.64] ;  /* 0x000000061a147981 */ /* 0x000ea4000c1e9900 */
[----:B--2---:R-:W0:Y:S02]  /*12c0*/  F2F.F64.F32 R20, R20 ;  /* 0x0000001400147310 */ /* 0x004e240000201800 */
[----:B0-----:R-:W-:-:S08]  /*12d0*/  DADD R22, -R22, R20 ;  /* 0x0000000016167229 */ /* 0x001fd00000000114 */
[--C-:B------:R-:W-:Y:S02]  /*12e0*/  DSETP.NAN.AND P0, PT, R22, R22.reuse, PT ;  /* 0x000000161600722a */ /* 0x100fe40003f08000 */
[----:B------:R-:W-:-:S12]  /*12f0*/  DADD R22, -RZ, |R22| ;  /* 0x00000000ff167229 */ /* 0x000fd80000000516 */
[----:B------:R-:W-:Y:S05]  /*1300*/  @!P0 BRA `(.L_x_12) ;  /* 0x0000000000188947 */ /* 0x000fea0003800000 */
[----:B------:R-:W-:Y:S01]  /*1310*/  LOP3.LUT P0, RZ, R28, 0xff, RZ, 0xc0, !PT ;  /* 0x000000ff1cff7812 */ /* 0x000fe2000780c0ff */
[----:B------:R-:W-:Y:S01]  /*1320*/  IMAD.MOV.U32 R22, RZ, RZ, R16 ;  /* 0x000000ffff167224 */ /* 0x000fe200078e0010 */
[----:B------:R-:W-:Y:S02]  /*1330*/  MOV R23, R17 ;  /* 0x0000001100177202 */ /* 0x000fe40000000f00 */
[----:B------:R-:W-:-:S09]  /*1340*/  PRMT R30, RZ, 0x7610, R30 ;  /* 0x00007610ff1e7816 */ /* 0x000fd2000000001e */
[----:B------:R-:W-:Y:S05]  /*1350*/  @!P0 BRA `(.L_x_13) ;  /* 0x0000000000a08947 */ /* 0x000fea0003800000 */
[----:B------:R-:W-:Y:S05]  /*1360*/  BRA `(.L_x_14) ;  /* 0x0000000000147947 */ /* 0x000fea0003800000 */
.L_x_12:
[----:B------:R-:W-:Y:S01]  /*1370*/  LOP3.LUT P0, RZ, R28, 0xff, RZ, 0xc0, !PT ;  /* 0x000000ff1cff7812 */ /* 0x000fe2000780c0ff */
[----:B------:R-:W-:-:S12]  /*1380*/  IMAD.MOV.U32 R28, RZ, RZ, 0x1 ;  /* 0x00000001ff1c7424 */ /* 0x000fd800078e00ff */
[----:B------:R-:W-:-:S08]  /*1390*/  @P0 DADD R18, -R2, 1 ;  /* 0x3ff0000002120429 */ /* 0x000fd00000000100 */
[----:B------:R-:W-:-:S08]  /*13a0*/  @P0 DMUL R16, R18, R16 ;  /* 0x0000001012100228 */ /* 0x000fd00000000000 */
[----:B------:R-:W-:-:S11]  /*13b0*/  @P0 DFMA R22, R22, R2, R16 ;  /* 0x000000021616022b */ /* 0x000fd60000000010 */
.L_x_14:
[----:B------:R-:W-:Y:S01]  /*13c0*/  DFMA R16, -R22, R12, R20 ;  /* 0x0000000c1610722b */ /* 0x000fe20000000114 */
[----:B------:R-:W-:Y:S01]  /*13d0*/  IMAD.MOV.U32 R19, RZ, RZ, R15 ;  /* 0x000000ffff137224 */ /* 0x000fe200078e000f */
[----:B------:R-:W-:Y:S01]  /*13e0*/  PRMT R30, R28, 0x7610, R30 ;  /* 0x000076101c1e7816 */ /* 0x000fe2000000001e */
[----:B------:R-:W-:-:S05]  /*13f0*/  IMAD.MOV.U32 R18, RZ, RZ, R14 ;  /* 0x000000ffff127224 */ /* 0x000fca00078e000e */
[----:B------:R-:W-:Y:S02]  /*1400*/  DSETP.MAX.AND P0, P1, R14, R16, PT ;  /* 0x000000100e00722a */ /* 0x000fe4000390f000 */
[----:B------:R-:W-:Y:S01]  /*1410*/  IMAD.MOV.U32 R24, RZ, RZ, R17 ;  /* 0x000000ffff187224 */ /* 0x000fe200078e0011 */
[----:B------:R-:W-:-:S03]  /*1420*/  DFMA R14, R22, R12, R20 ;  /* 0x0000000c160e722b */ /* 0x000fc60000000014 */
[----:B------:R-:W-:Y:S02]  /*1430*/  SEL R16, R18, R16, P0 ;  /* 0x0000001012107207 */ /* 0x000fe40000000000 */
[----:B------:R-:W-:Y:S02]  /*1440*/  FSEL R19, R19, R24, P0 ;  /* 0x0000001813137208 */ /* 0x000fe40000000000 */
[----:B------:R-:W-:-:S03]  /*1450*/  ISETP.GE.AND P0, PT, R7, R4, PT ;  /* 0x000000040700720c */ /* 0x000fc60003f06270 */
[----:B------:R-:W-:Y:S01]  /*1460*/  IMAD.MOV.U32 R18, RZ, RZ, R15 ;  /* 0x000000ffff127224 */ /* 0x000fe200078e000f */
[----:B------:R-:W-:-:S04]  /*1470*/  @P1 LOP3.LUT R19, R24, 0x80000, RZ, 0xfc, !PT ;  /* 0x0008000018131812 */ /* 0x000fc800078efcff */
[----:B------:R-:W-:-:S05]  /*1480*/  MOV R17, R19 ;  /* 0x0000001300117202 */ /* 0x000fca0000000f00 */
[----:B------:R-:W-:Y:S01]  /*1490*/  IMAD.MOV.U32 R19, RZ, RZ, R17 ;  /* 0x000000ffff137224 */ /* 0x000fe200078e0011 */
[----:B------:R-:W-:-:S06]  /*14a0*/  DSETP.MIN.AND P1, P2, R14, R16, PT ;  /* 0x000000100e00722a */ /* 0x000fcc0003a20000 */
[----:B------:R-:W-:Y:S02]  /*14b0*/  FSEL R25, R18, R19, P1 ;  /* 0x0000001312197208 */ /* 0x000fe40000800000 */
[----:B------:R-:W-:-:S06]  /*14c0*/  SEL R14, R14, R16, P1 ;  /* 0x000000100e0e7207 */ /* 0x000fcc0000800000 */
[----:B------:R-:W-:-:S05]  /*14d0*/  @P2 LOP3.LUT R25, R19, 0x80000, RZ, 0xfc, !PT ;  /* 0x0008000013192812 */ /* 0x000fca00078efcff */
[----:B------:R-:W-:Y:S01]  /*14e0*/  IMAD.MOV.U32 R15, RZ, RZ, R25 ;  /* 0x000000ffff0f7224 */ /* 0x000fe200078e0019 */
[----:B------:R-:W-:Y:S06]  /*14f0*/  @!P0 BRA `(.L_x_13) ;  /* 0x0000000000388947 */ /* 0x000fec0003800000 */
[----:B------:R-:W0:Y:S01]  /*1500*/  LDC.64 R16, c[0x0][0x3a8] ;  /* 0x0000ea00ff107b82 */ /* 0x000e220000000a00 */
[CCC-:B------:R-:W-:Y:S01]  /*1510*/  DFMA R36, R22.reuse, R12.reuse, R14.reuse ;  /* 0x0000000c1624722b */ /* 0x1c0fe2000000000e */
[----:B------:R-:W1:Y:S01]  /*1520*/  F2F.F32.F64 R33, R14 ;  /* 0x0000000e00217310 */ /* 0x000e620000301000 */
[----:B------:R-:W-:-:S05]  /*1530*/  DFMA R34, -R22, R12, R14 ;  /* 0x0000000c1622722b */ /* 0x000fca000000010e */
        /* <DEDUP_REMOVED lines=10> */
.L_x_13:
        /* <DEDUP_REMOVED lines=13> */
.L_x_15:
[----:B------:R-:W-:Y:S01]  /*16b0*/  LOP3.LUT P0, RZ, R30, 0xff, RZ, 0xc0, !PT ;  /* 0x000000ff1eff7812 */ /* 0x000fe2000780c0ff */
[----:B------:R-:W-:-:S12]  /*16c0*/  IMAD.MOV.U32 R30, RZ, RZ, 0x1 ;  /* 0x00000001ff1e7424 */ /* 0x000fd800078e00ff */
[----:B------:R-:W-:-:S08]  /*16d0*/  @P0 DADD R24, -R2, 1 ;  /* 0x3ff0000002180429 */ /* 0x000fd00000000100 */
[----:B------:R-:W-:-:S08]  /*16e0*/  @P0 DMUL R22, R24, R22 ;  /* 0x0000001618160228 */ /* 0x000fd00000000000 */
[----:B------:R-:W-:-:S11]  /*16f0*/  @P0 DFMA R20, R20, R2, R22 ;  /* 0x000000021414022b */ /* 0x000fd60000000016 */
.L_x_17:
[----:B------:R-:W-:Y:S01]  /*1700*/  DFMA R22, -R20, R12, R18 ;  /* 0x0000000c1416722b */ /* 0x000fe20000000112 */
[----:B------:R-:W-:Y:S01]  /*1710*/  IMAD.MOV.U32 R24, RZ, RZ, R15 ;  /* 0x000000ffff187224 */ /* 0x000fe200078e000f */
[----:B------:R-:W-:-:S06]  /*1720*/  PRMT R28, R30, 0x7610, R28 ;  /* 0x000076101e1c7816 */ /* 0x000fcc000000001c */
[----:B------:R-:W-:Y:S02]  /*1730*/  DSETP.MAX.AND P0, P1, R14, R22, PT ;  /* 0x000000160e00722a */ /* 0x000fe4000390f000 */
[----:B------:R-:W-:Y:S02]  /*1740*/  IMAD.MOV.U32 R25, RZ, RZ, R23 ;  /* 0x000000ffff197224 */ /* 0x000fe400078e0017 */
[----:B------:R-:W-:Y:S01]  /*1750*/  IMAD.MOV.U32 R15, RZ, RZ, R22 ;  /* 0x000000ffff0f7224 */ /* 0x000fe200078e0016 */
[----:B------:R-:W-:Y:S02]  /*1760*/  DFMA R22, R20, R12, R18 ;  /* 0x0000000c1416722b */ /* 0x000fe40000000012 */
[----:B------:R-:W-:Y:S02]  /*1770*/  FSEL R27, R24, R25, P0 ;  /* 0x00000019181b7208 */ /* 0x000fe40000000000 */
[----:B------:R-:W-:-:S05]  /*1780*/  SEL R14, R14, R15, P0 ;  /* 0x0000000f0e0e7207 */ /* 0x000fca0000000000 */
[----:B------:R-:W-:Y:S01]  /*1790*/  @P1 LOP3.LUT R27, R25, 0x80000, RZ, 0xfc, !PT ;  /* 0x00080000191b1812 */ /* 0x000fe200078efcff */
[----:B------:R-:W-:Y:S02]  /*17a0*/  VIADD R25, R7, 0x1 ;  /* 0x0000000107197836 */ /* 0x000fe40000000000 */
[----:B------:R-:W-:Y:S01]  /*17b0*/  IMAD.MOV.U32 R24, RZ, RZ, R22 ;  /* 0x000000ffff187224 */ /* 0x000fe200078e0016 */
[----:B------:R-:W-:Y:S02]  /*17c0*/  MOV R15, R27 ;  /* 0x0000001b000f7202 */ /* 0x000fe40000000f00 */
[----:B------:R-:W-:-:S04]  /*17d0*/  ISETP.GE.AND P0, PT, R25, R4, PT ;  /* 0x000000041900720c */ /* 0x000fc80003f06270 */
[----:B------:R-:W-:Y:S01]  /*17e0*/  DSETP.MIN.AND P1, P2, R22, R14, PT ;  /* 0x0000000e1600722a */ /* 0x000fe20003a20000 */
[----:B------:R-:W-:-:S05]  /*17f0*/  IMAD.MOV.U32 R22, RZ, RZ, R15 ;  /* 0x000000ffff167224 */ /* 0x000fca00078e000f */
[----:B------:R-:W-:Y:S02]  /*1800*/  SEL R14, R24, R14, P1 ;  /* 0x0000000e180e7207 */ /* 0x000fe40000800000 */
[----:B------:R-:W-:-:S06]  /*1810*/  FSEL R23, R23, R22, P1 ;  /* 0x0000001617177208 */ /* 0x000fcc0000800000 */
        /* <DEDUP_REMOVED lines=17> */
.L_x_16:
[----:B0-----:R-:W-:-:S06]  /*1930*/  IMAD.WIDE R22, R29, 0x4, R16 ;  /* 0x000000041d167825 */ /* 0x001fcc00078e0210 */
        /* <DEDUP_REMOVED lines=12> */
.L_x_18:
[----:B------:R-:W-:Y:S01]  /*1a00*/  LOP3.LUT P0, RZ, R28, 0xff, RZ, 0xc0, !PT ;  /* 0x000000ff1cff7812 */ /* 0x000fe2000780c0ff */
[----:B------:R-:W-:-:S12]  /*1a10*/  IMAD.MOV.U32 R28, RZ, RZ, 0x1 ;  /* 0x00000001ff1c7424 */ /* 0x000fd800078e00ff */
[----:B------:R-:W-:-:S08]  /*1a20*/  @P0 DADD R22, -R2, 1 ;  /* 0x3ff0000002160429 */ /* 0x000fd00000000100 */
[----:B------:R-:W-:-:S08]  /*1a30*/  @P0 DMUL R20, R22, R20 ;  /* 0x0000001416140228 */ /* 0x000fd00000000000 */
[----:B------:R-:W-:-:S11]  /*1a40*/  @P0 DFMA R18, R18, R2, R20 ;  /* 0x000000021212022b */ /* 0x000fd60000000014 */
.L_x_20:
[----:B------:R-:W-:Y:S01]  /*1a50*/  DMUL R20, R18, R12 ;  /* 0x0000000c12147228 */ /* 0x000fe20000000000 */
[----:B------:R-:W-:Y:S01]  /*1a60*/  IMAD.MOV.U32 R25, RZ, RZ, R15 ;  /* 0x000000ffff197224 */ /* 0x000fe200078e000f */
[----:B------:R-:W-:Y:S01]  /*1a70*/  PRMT R30, R28, 0x7610, R30 ;  /* 0x000076101c1e7816 */ /* 0x000fe2000000001e */
[----:B------:R-:W-:-:S05]  /*1a80*/  IMAD.MOV.U32 R24, RZ, RZ, R14 ;  /* 0x000000ffff187224 */ /* 0x000fca00078e000e */
[----:B------:R-:W-:-:S08]  /*1a90*/  DADD R22, R16, -R20 ;  /* 0x0000000010167229 */ /* 0x000fd00000000814 */
[----:B------:R-:W-:Y:S02]  /*1aa0*/  DSETP.MAX.AND P0, P1, R14, R22, PT ;  /* 0x000000160e00722a */ /* 0x000fe4000390f000 */
[----:B------:R-:W-:Y:S01]  /*1ab0*/  MOV R26, R23 ;  /* 0x00000017001a7202 */ /* 0x000fe20000000f00 */
[----:B------:R-:W-:-:S03]  /*1ac0*/  DADD R14, R16, R20 ;  /* 0x00000000100e7229 */ /* 0x000fc60000000014 */
[----:B------:R-:W-:Y:S02]  /*1ad0*/  FSEL R25, R25, R26, P0 ;  /* 0x0000001a19197208 */ /* 0x000fe40000000000 */
[----:B------:R-:W-:-:S05]  /*1ae0*/  SEL R22, R24, R22, P0 ;  /* 0x0000001618167207 */ /* 0x000fca0000000000 */
[----:B------:R-:W-:Y:S01]  /*1af0*/  IMAD.MOV.U32 R24, RZ, RZ, R15 ;  /* 0x000000ffff187224 */ /* 0x000fe200078e000f */
[----:B------:R-:W-:-:S05]  /*1b00*/  @P1 LOP3.LUT R25, R26, 0x80000, RZ, 0xfc, !PT ;  /* 0x000800001a191812 */ /* 0x000fca00078efcff */
[----:B------:R-:W-:Y:S02]  /*1b10*/  IMAD.MOV.U32 R23, RZ, RZ, R25 ;  /* 0x000000ffff177224 */ /* 0x000fe400078e0019 */
[----:B------:R-:W-:-:S04]  /*1b20*/  VIADD R25, R7, 0x2 ;  /* 0x0000000207197836 */ /* 0x000fc80000000000 */
[----:B------:R-:W-:Y:S01]  /*1b30*/  DSETP.MIN.AND P1, P2, R14, R22, PT ;  /* 0x000000160e00722a */ /* 0x000fe20003a20000 */
[----:B------:R-:W-:Y:S01]  /*1b40*/  ISETP.GE.AND P0, PT, R25, R4, PT ;  /* 0x000000041900720c */ /* 0x000fe20003f06270 */
[----:B------:R-:W-:-:S04]  /*1b50*/  IMAD.MOV.U32 R25, RZ, RZ, R23 ;  /* 0x000000ffff197224 */ /* 0x000fc800078e0017 */
[----:B------:R-:W-:Y:S02]  /*1b60*/  SEL R14, R14, R22, P1 ;  /* 0x000000160e0e7207 */ /* 0x000fe40000800000 */
[----:B------:R-:W-:-:S06]  /*1b70*/  FSEL R27, R24, R25, P1 ;  /* 0x00000019181b7208 */ /* 0x000fcc0000800000 */
[----:B------:R-:W-:-:S04]  /*1b80*/  @P2 LOP3.LUT R27, R25, 0x80000, RZ, 0xfc, !PT ;  /* 0x00080000191b2812 */ /* 0x000fc800078efcff */
[----:B------:R-:W-:Y:S01]  /*1b90*/  MOV R15, R27 ;  /* 0x0000001b000f7202 */ /* 0x000fe20000000f00 */
        /* <DEDUP_REMOVED lines=15> */
.L_x_19:
[----:B------:R-:W-:Y:S01]  /*1c90*/  VIADD R6, R6, 0x4 ;  /* 0x0000000406067836 */ /* 0x000fe20000000000 */
[C---:B------:R-:W-:Y:S01]  /*1ca0*/  LEA R10, R29.reuse, R10, 0x2 ;  /* 0x0000000a1d0a7211 */ /* 0x040fe200078e10ff */
[C---:B------:R-:W-:Y:S02]  /*1cb0*/  IMAD R11, R29.reuse, 0x4, R11 ;  /* 0x000000041d0b7824 */ /* 0x040fe400078e020b */
[C---:B------:R-:W-:Y:S01]  /*1cc0*/  IMAD R8, R29.reuse, 0x4, R8 ;  /* 0x000000041d087824 */ /* 0x040fe200078e0208 */
[----:B------:R-:W-:Y:S01]  /*1cd0*/  ISETP.NE.AND P0, PT, R6, RZ, PT ;  /* 0x000000ff0600720c */ /* 0x000fe20003f05270 */
[----:B------:R-:W-:Y:S02]  /*1ce0*/  IMAD R9, R29, 0x4, R9 ;  /* 0x000000041d097824 */ /* 0x000fe400078e0209 */
[----:B------:R-:W-:-:S10]  /*1cf0*/  VIADD R7, R7, 0x4 ;  /* 0x0000000407077836 */ /* 0x000fd40000000000 */
[----:B------:R-:W-:Y:S05]  /*1d00*/  @P0 BRA `(.L_x_21) ;  /* 0xfffffff000840947 */ /* 0x000fea000383ffff */
[----:B0-----:R-:W-:-:S07]  /*1d10*/  VIADD R23, R7, 0xffffffff ;  /* 0xffffffff07177836 */ /* 0x001fce0000000000 */
.L_x_8:
[----:B------:R-:W-:-:S13]  /*1d20*/  ISETP.NE.AND P0, PT, R5, RZ, PT ;  /* 0x000000ff0500720c */ /* 0x000fda0003f05270 */
[----:B------:R-:W-:Y:S05]  /*1d30*/  @!P0 EXIT ;  /* 0x000000000000894d */ /* 0x000fea0003800000 */
[----:B------:R-:W0:Y:S01]  /*1d40*/  LDC R8, c[0x0][0x398] ;  /* 0x0000e600ff087b82 */ /* 0x000e220000000800 */
[----:B------:R-:W1:Y:S01]  /*1d50*/  LDCU UR4, c[0x0][0x398] ;  /* 0x00007300ff0477ac */ /* 0x000e620008000800 */
[----:B------:R-:W-:-:S06]  /*1d60*/  IMAD.MOV R5, RZ, RZ, -R5 ;  /* 0x000000ffff057224 */ /* 0x000fcc00078e0a05 */
[----:B------:R-:W2:Y:S01]  /*1d70*/  LDC.64 R6, c[0x0][0x3a8] ;  /* 0x0000ea00ff067b82 */ /* 0x000ea20000000a00 */
[----:B-1----:R-:W-:-:S07]  /*1d80*/  IMAD R9, R23, UR4, R0 ;  /* 0x0000000417097c24 */ /* 0x002fce000f8e0200 */
.L_x_25:
[----:B---3--:R-:W1:Y:S02]  /*1d90*/  LDC.64 R10, c[0x0][0x380] ;  /* 0x0000e000ff0a7b82 */ /* 0x008e640000000a00 */
[----:B-1----:R-:W-:-:S06]  /*1da0*/  IMAD.WIDE R10, R9, 0x4, R10 ;  /* 0x00000004090a7825 */ /* 0x002fcc00078e020a */
[----:B------:R-:W3:Y:S01]  /*1db0*/  LDG.E.CONSTANT R10, desc[UR6][R10.64] ;  /* 0x000000060a0a7981 */ /* 0x000ee2000c1e9900 */
[----:B------:R-:W-:Y:S01]  /*1dc0*/  IMAD.MOV.U32 R24, RZ, RZ, R18 ;  /* 0x000000ffff187224 */ /* 0x000fe200078e0012 */
[----:B------:R-:W-:Y:S02]  /*1dd0*/  MOV R25, R19 ;  /* 0x0000001300197202 */ /* 0x000fe40000000f00 */
[----:B------:R-:W-:Y:S01]  /*1de0*/  PRMT R0, R30, 0x7610, R0 ;  /* 0x000076101e007816 */ /* 0x000fe20000000000 */
[----:B---3--:R-:W1:Y:S02]  /*1df0*/  F2F.F64.F32 R20, R10 ;  /* 0x0000000a00147310 */ /* 0x008e640000201800 */
[----:B-1----:R-:W-:-:S08]  /*1e00*/  DADD R16, R20, -R16 ;  /* 0x0000000014107229 */ /* 0x002fd00000000810 */
[--C-:B------:R-:W-:Y:S02]  /*1e10*/  DSETP.NAN.AND P0, PT, R16, R16.reuse, PT ;  /* 0x000000101000722a */ /* 0x100fe40003f08000 */
[----:B------:R-:W-:Y:S01]  /*1e20*/  DADD R18, -RZ, |R16| ;  /* 0x00000000ff127229 */ /* 0x000fe20000000510 */
[----:B------:R-:W-:Y:S02]  /*1e30*/  IMAD.MOV.U32 R16, RZ, RZ, R20 ;  /* 0x000000ffff107224 */ /* 0x000fe400078e0014 */
[----:B------:R-:W-:-:S09]  /*1e40*/  IMAD.MOV.U32 R17, RZ, RZ, R21 ;  /* 0x000000ffff117224 */ /* 0x000fd200078e0015 */
[----:B------:R-:W-:Y:S05]  /*1e50*/  @!P0 BRA `(.L_x_22) ;  /* 0x00000000001c8947 */ /* 0x000fea0003800000 */
[----:B------:R-:W-:Y:S01]  /*1e60*/  LOP3.LUT P0, RZ, R30, 0xff, RZ, 0xc0, !PT ;  /* 0x000000ff1eff7812 */ /* 0x000fe2000780c0ff */
[----:B------:R-:W-:Y:S01]  /*1e70*/  IMAD.MOV.U32 R18, RZ, RZ, R24 ;  /* 0x000000ffff127224 */ /* 0x000fe200078e0018 */
[----:B------:R-:W-:Y:S02]  /*1e80*/  MOV R19, R25 ;  /* 0x0000001900137202 */ /* 0x000fe40000000f00 */
[----:B------:R-:W-:-:S09]  /*1e90*/  PRMT R30, RZ, 0x7610, R30 ;  /* 0x00007610ff1e7816 */ /* 0x000fd2000000001e */
[----:B------:R-:W-:Y:S05]  /*1ea0*/  @!P0 BRA `(.L_x_23) ;  /* 0x0000000000a08947 */ /* 0x000fea0003800000 */
[----:B------:R-:W-:Y:S01]  /*1eb0*/  PRMT R30, R0, 0x7610, R30 ;  /* 0x00007610001e7816 */ /* 0x000fe2000000001e */
[----:B------:R-:W-:Y:S06]  /*1ec0*/  BRA `(.L_x_24) ;  /* 0x0000000000147947 */ /* 0x000fec0003800000 */
.L_x_22:
[----:B------:R-:W-:Y:S01]  /*1ed0*/  LOP3.LUT P0, RZ, R30, 0xff, RZ, 0xc0, !PT ;  /* 0x000000ff1eff7812 */ /* 0x000fe2000780c0ff */
[----:B------:R-:W-:-:S12]  /*1ee0*/  IMAD.MOV.U32 R30, RZ, RZ, 0x1 ;  /* 0x00000001ff1e7424 */ /* 0x000fd800078e00ff */
[----:B------:R-:W-:-:S08]  /*1ef0*/  @P0 DADD R10, -R2, 1 ;  /* 0x3ff00000020a0429 */ /* 0x000fd00000000100 */
[----:B------:R-:W-:-:S08]  /*1f00*/  @P0 DMUL R10, R10, R24 ;  /* 0x000000180a0a0228 */ /* 0x000fd00000000000 */
[----:B------:R-:W-:-:S11]  /*1f10*/  @P0 DFMA R18, R18, R2, R10 ;  /* 0x000000021212022b */ /* 0x000fd6000000000a */
.L_x_24:
[----:B------:R-:W-:Y:S01]  /*1f20*/  DMUL R10, R18, R12 ;  /* 0x0000000c120a7228 */ /* 0x000fe20000000000 */
[----:B------:R-:W-:Y:S02]  /*1f30*/  IMAD.MOV.U32 R22, RZ, RZ, R15 ;  /* 0x000000ffff167224 */ /* 0x000fe400078e000f */
[----:B------:R-:W-:-:S05]  /*1f40*/  IMAD.MOV.U32 R0, RZ, RZ, R14 ;  /* 0x000000ffff007224 */ /* 0x000fca00078e000e */
[----:B------:R-:W-:-:S08]  /*1f50*/  DADD R20, R16, -R10 ;  /* 0x0000000010147229 */ /* 0x000fd0000000080a */
[----:B------:R-:W-:Y:S02]  /*1f60*/  DSETP.MAX.AND P0, P1, R14, R20, PT ;  /* 0x000000140e00722a */ /* 0x000fe4000390f000 */
[----:B------:R-:W-:Y:S01]  /*1f70*/  MOV R25, R21 ;  /* 0x0000001500197202 */ /* 0x000fe20000000f00 */
[----:B------:R-:W-:-:S03]  /*1f80*/  DADD R14, R16, R10 ;  /* 0x00000000100e7229 */ /* 0x000fc6000000000a */
[----:B------:R-:W-:Y:S02]  /*1f90*/  FSEL R27, R22, R25, P0 ;  /* 0x00000019161b7208 */ /* 0x000fe40000000000 */
[----:B------:R-:W-:Y:S02]  /*1fa0*/  SEL R20, R0, R20, P0 ;  /* 0x0000001400147207 */ /* 0x000fe40000000000 */
[----:B------:R-:W-:-:S03]  /*1fb0*/  ISETP.GE.AND P0, PT, R23, R4, PT ;  /* 0x000000041700720c */ /* 0x000fc60003f06270 */
[----:B------:R-:W-:Y:S01]  /*1fc0*/  IMAD.MOV.U32 R0, RZ, RZ, R15 ;  /* 0x000000ffff007224 */ /* 0x000fe200078e000f */
[----:B------:R-:W-:-:S05]  /*1fd0*/  @P1 LOP3.LUT R27, R25, 0x80000, RZ, 0xfc, !PT ;  /* 0x00080000191b1812 */ /* 0x000fca00078efcff */
[----:B------:R-:W-:-:S04]  /*1fe0*/  IMAD.MOV.U32 R21, RZ, RZ, R27 ;  /* 0x000000ffff157224 */ /* 0x000fc800078e001b */
[----:B------:R-:W-:Y:S02]  /*1ff0*/  IMAD.MOV.U32 R25, RZ, RZ, R21 ;  /* 0x000000ffff197224 */ /* 0x000fe400078e0015 */
[----:B------:R-:W-:-:S06]  /*2000*/  DSETP.MIN.AND P1, P2, R14, R20, PT ;  /* 0x000000140e00722a */ /* 0x000fcc0003a20000 */
[----:B------:R-:W-:Y:S02]  /*2010*/  FSEL R27, R0, R25, P1 ;  /* 0x00000019001b7208 */ /* 0x000fe40000800000 */
[----:B------:R-:W-:-:S06]  /*2020*/  SEL R14, R14, R20, P1 ;  /* 0x000000140e0e7207 */ /* 0x000fcc0000800000 */
[----:B------:R-:W-:-:S04]  /*2030*/  @P2 LOP3.LUT R27, R25, 0x80000, RZ, 0xfc, !PT ;  /* 0x00080000191b2812 */ /* 0x000fc800078efcff */
[----:B------:R-:W-:Y:S01]  /*2040*/  MOV R15, R27 ;  /* 0x0000001b000f7202 */ /* 0x000fe20000000f00 */
[----:B------:R-:W-:Y:S06]  /*2050*/  @!P0 BRA `(.L_x_23) ;  /* 0x0000000000348947 */ /* 0x000fec0003800000 */
[----:B------:R-:W1:Y:S01]  /*2060*/  LDC.64 R20, c[0x0][0x3b0] ;  /* 0x0000ec00ff147b82 */ /* 0x000e620000000a00 */
[C-C-:B------:R-:W-:Y:S01]  /*2070*/  DADD R26, R14.reuse, R10.reuse ;  /* 0x000000000e1a7229 */ /* 0x140fe2000000000a */
[----:B------:R-:W3:Y:S01]  /*2080*/  F2F.F32.F64 R31, R14 ;  /* 0x0000000e001f7310 */ /* 0x000ee20000301000 */
[----:B------:R-:W-:Y:S01]  /*2090*/  DADD R28, R14, -R10 ;  /* 0x000000000e1c7229 */ /* 0x000fe2000000080a */
[----:B--2---:R-:W-:-:S04]  /*20a0*/  IMAD.WIDE R10, R9, 0x4, R6 ;  /* 0x00000004090a7825 */ /* 0x004fc800078e0206 */
[----:B------:R-:W2:Y:S03]  /*20b0*/  LDC.64 R24, c[0x0][0x3b8] ;  /* 0x0000ee00ff187b82 */ /* 0x000ea60000000a00 */
[----:B------:R-:W4:Y:S01]  /*20c0*/  F2F.F32.F64 R27, R26 ;  /* 0x0000001a001b7310 */ /* 0x000f220000301000 */
[----:B---3--:R3:W-:Y:S07]  /*20d0*/  STG.E desc[UR6][R10.64], R31 ;  /* 0x0000001f0a007986 */ /* 0x0087ee000c101906 */
[----:B------:R-:W5:Y:S01]  /*20e0*/  F2F.F32.F64 R29, R28 ;  /* 0x0000001c001d7310 */ /* 0x000f620000301000 */
[----:B-1----:R-:W-:-:S05]  /*20f0*/  IMAD.WIDE R20, R9, 0x4, R20 ;  /* 0x0000000409147825 */ /* 0x002fca00078e0214 */
[----:B----4-:R3:W-:Y:S01]  /*2100*/  STG.E desc[UR6][R20.64], R27 ;  /* 0x0000001b14007986 */ /* 0x0107e2000c101906 */
[----:B--2---:R-:W-:-:S05]  /*2110*/  IMAD.WIDE R24, R9, 0x4, R24 ;  /* 0x0000000409187825 */ /* 0x004fca00078e0218 */
[----:B-----5:R3:W-:Y:S02]  /*2120*/  STG.E desc[UR6][R24.64], R29 ;  /* 0x0000001d18007986 */ /* 0x0207e4000c101906 */
.L_x_23:
[----:B------:R-:W-:Y:S02]  /*2130*/  VIADD R5, R5, 0x1 ;  /* 0x0000000105057836 */ /* 0x000fe40000000000 */
[----:B0-----:R-:W-:-:S03]  /*2140*/  IMAD.IADD R9, R9, 0x1, R8 ;  /* 0x0000000109097824 */ /* 0x001fc600078e0208 */
[----:B------:R-:W-:-:S13]  /*2150*/  ISETP.NE.AND P0, PT, R5, RZ, PT ;  /* 0x000000ff0500720c */ /* 0x000fda0003f05270 */
[----:B------:R-:W-:Y:S05]  /*2160*/  @!P0 EXIT ;  /* 0x000000000000894d */ /* 0x000fea0003800000 */
[----:B------:R-:W-:Y:S01]  /*2170*/  VIADD R23, R23, 0x1 ;  /* 0x0000000117177836 */ /* 0x000fe20000000000 */
[----:B------:R-:W-:Y:S06]  /*2180*/  BRA `(.L_x_25) ;  /* 0xfffffffc00007947 */ /* 0x000fec000383ffff */
.L_x_7:
[----:B------:R-:W-:Y:S02]  /*2190*/  IADD3 R8, PT, PT, -R11, -0x2, R6 ;  /* 0xfffffffe0b087810 */ /* 0x000fe40007ffe106 */
[----:B------:R-:W-:Y:S02]  /*21a0*/  CS2R R20, SRZ ;  /* 0x0000000000147805 */ /* 0x000fe4000001ff00 */
[----:B------:R-:W-:Y:S02]  /*21b0*/  LOP3.LUT R7, RZ, R11, RZ, 0x33, !PT ;  /* 0x0000000bff077212 */ /* 0x000fe400078e33ff */
[----:B------:R-:W-:Y:S02]  /*21c0*/  CS2R R18, SRZ ;  /* 0x0000000000127805 */ /* 0x000fe4000001ff00 */
[----:B------:R-:W-:Y:S01]  /*21d0*/  ISETP.GE.U32.AND P0, PT, R8, 0x3, PT ;  /* 0x000000030800780c */ /* 0x000fe20003f06070 */
[----:B0-----:R-:W-:Y:S01]  /*21e0*/  IMAD.MOV.U32 R12, RZ, RZ, R16 ;  /* 0x000000ffff0c7224 */ /* 0x001fe200078e0010 */
[----:B------:R-:W-:Y:S01]  /*21f0*/  IADD3 R8, PT, PT, R7, R6, RZ ;  /* 0x0000000607087210 */ /* 0x000fe20007ffe0ff */
[----:B------:R-:W-:Y:S01]  /*2200*/  IMAD.MOV.U32 R13, RZ, RZ, R17 ;  /* 0x000000ffff0d7224 */ /* 0x000fe200078e0011 */
[----:B------:R-:W-:-:S02]  /*2210*/  PRMT R5, RZ, 0x7610, R5 ;  /* 0x00007610ff057816 */ /* 0x000fc40000000005 */
[----:B------:R-:W-:Y:S02]  /*2220*/  PRMT R6, RZ, 0x7610, R6 ;  /* 0x00007610ff067816 */ /* 0x000fe40000000006 */
[----:B------:R-:W-:-:S05]  /*2230*/  LOP3.LUT R7, R8, 0x3, RZ, 0xc0, !PT ;  /* 0x0000000308077812 */ /* 0x000fca00078ec0ff */
[----:B------:R-:W-:Y:S05]  /*2240*/  @!P0 BRA `(.L_x_26) ;  /* 0x0000001000408947 */ /* 0x000fea0003800000 */
[----:B------:R-:W0:Y:S01]  /*2250*/  LDCU UR5, c[0x0][0x398] ;  /* 0x00007300ff0577ac */ /* 0x000e220008000800 */
[C---:B------:R-:W-:Y:S01]  /*2260*/  VIADD R25, R11.reuse, 0x3 ;  /* 0x000000030b197836 */ /* 0x040fe20000000000 */
[C---:B------:R-:W-:Y:S01]  /*2270*/  IADD3 R9, PT, PT, R11.reuse, 0x2, RZ ;  /* 0x000000020b097810 */ /* 0x040fe20007ffe0ff */
[----:B------:R-:W-:Y:S01]  /*2280*/  VIADD R11, R11, 0x4 ;  /* 0x000000040b0b7836 */ /* 0x000fe20000000000 */
[----:B------:R-:W-:Y:S02]  /*2290*/  LOP3.LUT R8, R8, 0xfffffffc, RZ, 0xc0, !PT ;  /* 0xfffffffc08087812 */ /* 0x000fe400078ec0ff */
[----:B------:R-:W-:Y:S02]  /*22a0*/  CS2R R20, SRZ ;  /* 0x0000000000147805 */ /* 0x000fe4000001ff00 */
[----:B------:R-:W-:Y:S01]  /*22b0*/  PRMT R5, RZ, 0x7610, R5 ;  /* 0x00007610ff057816 */ /* 0x000fe20000000005 */
[----:B------:R-:W-:Y:S01]  /*22c0*/  IMAD.MOV.U32 R12, RZ, RZ, R16 ;  /* 0x000000ffff0c7224 */ /* 0x000fe200078e0010 */
[----:B------:R-:W-:Y:S01]  /*22d0*/  IADD3 R8, PT, PT, -R8, RZ, RZ ;  /* 0x000000ff08087210 */ /* 0x000fe20007ffe1ff */
[----:B------:R-:W-:-:S02]  /*22e0*/  IMAD.MOV.U32 R13, RZ, RZ, R17 ;  /* 0x000000ffff0d7224 */ /* 0x000fc400078e0011 */
[--C-:B0-----:R-:W-:Y:S02]  /*22f0*/  IMAD R10, R25, UR5, R0.reuse ;  /* 0x00000005190a7c24 */ /* 0x101fe4000f8e0200 */
[--C-:B------:R-:W-:Y:S02]  /*2300*/  IMAD R11, R11, UR5, R0.reuse ;  /* 0x000000050b0b7c24 */ /* 0x100fe4000f8e0200 */
[--C-:B------:R-:W-:Y:S02]  /*2310*/  IMAD R30, R23, UR5, R0.reuse ;  /* 0x00000005171e7c24 */ /* 0x100fe4000f8e0200 */
[----:B------:R-:W-:-:S07]  /*2320*/  IMAD R31, R9, UR5, R0 ;  /* 0x00000005091f7c24 */ /* 0x000fce000f8e0200 */
.L_x_39:
[----:B0-----:R-:W0:Y:S02]  /*2330*/  LDC.64 R22, c[0x0][0x380] ;  /* 0x0000e000ff167b82 */ /* 0x001e240000000a00 */
[----:B0-----:R-:W-:-:S05]  /*2340*/  IMAD.WIDE R22, R30, 0x4, R22 ;  /* 0x000000041e167825 */ /* 0x001fca00078e0216 */
[----:B------:R-:W2:Y:S02]  /*2350*/  LDG.E.CONSTANT R24, desc[UR6][R22.64] ;  /* 0x0000000616187981 */ /* 0x000ea4000c1e9900 */
[----:B--2---:R-:W0:Y:S02]  /*2360*/  F2F.F64.F32 R24, R24 ;  /* 0x0000001800187310 */ /* 0x004e240000201800 */
[----:B0-----:R-:W-:-:S06]  /*2370*/  DADD R26, R24, -R16 ;  /* 0x00000000181a7229 */ /* 0x001fcc0000000810 */
[----:B------:R-:W0:Y:S02]  /*2380*/  F2F.F64.F32 R16, UR4 ;  /* 0x0000000400107d10 */ /* 0x000e240008201800 */
[----:B------:R-:W-:-:S14]  /*2390*/  DSETP.NAN.AND P0, PT, R26, R26, PT ;  /* 0x0000001a1a00722a */ /* 0x000fdc0003f08000 */
[----:B0-----:R-:W-:Y:S05]  /*23a0*/  @P0 BRA `(.L_x_27) ;  /* 0x0000000000200947 */ /* 0x001fea0003800000 */
[----:B------:R-:W-:Y:S01]  /*23b0*/  LOP3.LUT P0, RZ, R6, 0xff, RZ, 0xc0, !PT ;  /* 0x000000ff06ff7812 */ /* 0x000fe2000780c0ff */
[----:B------:R-:W-:Y:S01]  /*23c0*/  DADD R26, -RZ, |R26| ;  /* 0x00000000ff1a7229 */ /* 0x000fe2000000051a */
[----:B------:R-:W-:-:S11]  /*23d0*/  IMAD.MOV.U32 R6, RZ, RZ, 0x1 ;  /* 0x00000001ff067424 */ /* 0x000fd600078e00ff */
[----:B------:R-:W-:Y:S05]  /*23e0*/  @!P0 BRA `(.L_x_28) ;  /* 0x0000000000248947 */ /* 0x000fea0003800000 */
[----:B------:R-:W-:-:S08]  /*23f0*/  DADD R28, -R2, 1 ;  /* 0x3ff00000021c7429 */ /* 0x000fd00000000100 */
[----:B------:R-:W-:-:S08]  /*2400*/  DMUL R28, R28, R18 ;  /* 0x000000121c1c7228 */ /* 0x000fd00000000000 */
[----:B------:R-:W-:Y:S01]  /*2410*/  DFMA R26, R26, R2, R28 ;  /* 0x000000021a1a722b */ /* 0x000fe2000000001c */
[----:B------:R-:W-:Y:S10]  /*2420*/  BRA `(.L_x_28) ;  /* 0x0000000000147947 */ /* 0x000ff40003800000 */
.L_x_27:
[----:B------:R-:W-:Y:S01]  /*2430*/  LOP3.LUT P0, RZ, R6, 0xff, RZ, 0xc0, !PT ;  /* 0x000000ff06ff7812 */ /* 0x000fe2000780c0ff */
[----:B------:R-:W-:Y:S01]  /*2440*/  IMAD.MOV.U32 R26, RZ, RZ, R18 ;  /* 0x000000ffff1a7224 */ /* 0x000fe200078e0012 */
[----:B------:R-:W-:Y:S01]  /*2450*/  PRMT R28, RZ, 0x7610, R28 ;  /* 0x00007610ff1c7816 */ /* 0x000fe2000000001c */
[----:B------:R-:W-:-:S10]  /*2460*/  IMAD.MOV.U32 R27, RZ, RZ, R19 ;  /* 0x000000ffff1b7224 */ /* 0x000fd400078e0013 */
[----:B------:R-:W-:Y:S05]  /*2470*/  @!P0 BRA `(.L_x_29) ;  /* 0x0000000000ac8947 */ /* 0x000fea0003800000 */
.L_x_28:
[----:B------:R-:W-:Y:S01]  /*2480*/  DADD R18, -R14, 1 ;  /* 0x3ff000000e127429 */ /* 0x000fe20000000100 */
[----:B------:R-:W-:Y:S01]  /*2490*/  LOP3.LUT P0, RZ, R5, 0xff, RZ, 0xc0, !PT ;  /* 0x000000ff05ff7812 */ /* 0x000fe2000780c0ff */
[----:B------:R-:W-:Y:S01]  /*24a0*/  DMUL R28, R26, R16 ;  /* 0x000000101a1c7228 */ /* 0x000fe20000000000 */
[----:B------:R-:W-:-:S05]  /*24b0*/  IADD3 R5, PT, PT, R9, -0x1, RZ ;  /* 0xffffffff09057810 */ /* 0x000fca0007ffe0ff */
[----:B------:R-:W-:-:S08]  /*24c0*/  DMUL R18, R20, R18 ;  /* 0x0000001214127228 */ /* 0x000fd00000000000 */
[----:B------:R-:W-:-:S10]  /*24d0*/  DFMA R18, R28, R14, R18 ;  /* 0x0000000e1c12722b */ /* 0x000fd40000000012 */
[----:B------:R-:W-:Y:S01]  /*24e0*/  FSEL R20, R28, R18, !P0 ;  /* 0x000000121c147208 */ /* 0x000fe20004000000 */
[----:B------:R-:W-:Y:S01]  /*24f0*/  IMAD.MOV.U32 R28, RZ, RZ, R13 ;  /* 0x000000ffff1c7224 */ /* 0x000fe200078e000d */
[----:B------:R-:W-:Y:S02]  /*2500*/  FSEL R21, R29, R19, !P0 ;  /* 0x000000131d157208 */ /* 0x000fe40004000000 */
[----:B------:R-:W-:-:S04]  /*2510*/  ISETP.GE.AND P0, PT, R5, R4, PT ;  /* 0x000000040500720c */ /* 0x000fc80003f06270 */
[----:B------:R-:W-:-:S08]  /*2520*/  DADD R18, R24, -R20 ;  /* 0x0000000018127229 */ /* 0x000fd00000000814 */
[----:B------:R-:W-:Y:S01]  /*2530*/  DSETP.MAX.AND P1, P2, R12, R18, PT ;  /* 0x000000120c00722a */ /* 0x000fe20003a2f000 */
[----:B------:R-:W0:Y:S01]  /*2540*/  @P0 LDC.64 R32, c[0x0][0x3a8] ;  /* 0x0000ea00ff200b82 */ /* 0x000e220000000a00 */
[----:B------:R-:W-:Y:S02]  /*2550*/  IMAD.MOV.U32 R5, RZ, RZ, R19 ;  /* 0x000000ffff057224 */ /* 0x000fe400078e0013 */
[----:B------:R-:W-:Y:S01]  /*2560*/  IMAD.MOV.U32 R13, RZ, RZ, R18 ;  /* 0x000000ffff0d7224 */ /* 0x000fe200078e0012 */
[----:B------:R-:W-:Y:S02]  /*2570*/  DADD R18, R24, R20 ;  /* 0x0000000018127229 */ /* 0x000fe40000000014 */
[----:B------:R-:W-:Y:S02]  /*2580*/  FSEL R29, R28, R5, P1 ;  /* 0x000000051c1d7208 */ /* 0x000fe40000800000 */
[----:B------:R-:W-:-:S05]  /*2590*/  SEL R12, R12, R13, P1 ;  /* 0x0000000d0c0c7207 */ /* 0x000fca0000800000 */
[----:B------:R-:W-:Y:S01]  /*25a0*/  @P2 LOP3.LUT R29, R5, 0x80000, RZ, 0xfc, !PT ;  /* 0x00080000051d2812 */ /* 0x000fe200078efcff */
[----:B------:R-:W-:-:S03]  /*25b0*/  IMAD.MOV.U32 R5, RZ, RZ, R18 ;  /* 0x000000ffff057224 */ /* 0x000fc600078e0012 */
[----:B------:R-:W-:Y:S02]  /*25c0*/  MOV R13, R29 ;  /* 0x0000001d000d7202 */ /* 0x000fe40000000f00 */
[----:B------:R-:W1:Y:S04]  /*25d0*/  LDC.64 R28, c[0x0][0x3b0] ;  /* 0x0000ec00ff1c7b82 */ /* 0x000e680000000a00 */
[----:B------:R-:W-:Y:S01]  /*25e0*/  DSETP.MIN.AND P1, P2, R18, R12, PT ;  /* 0x0000000c1200722a */ /* 0x000fe20003a20000 */
[----:B0-----:R-:W-:-:S04]  /*25f0*/  @P0 IMAD.WIDE R32, R30, 0x4, R32 ;  /* 0x000000041e200825 */ /* 0x001fc800078e0220 */
[----:B------:R-:W-:Y:S01]  /*2600*/  IMAD.MOV.U32 R18, RZ, RZ, R13 ;  /* 0x000000ffff127224 */ /* 0x000fe200078e000d */
[----:B------:R-:W-:-:S04]  /*2610*/  SEL R12, R5, R12, P1 ;  /* 0x0000000c050c7207 */ /* 0x000fc80000800000 */
[----:B------:R-:W-:-:S04]  /*2620*/  FSEL R19, R19, R18, P1 ;  /* 0x0000001213137208 */ /* 0x000fc80000800000 */
[----:B------:R-:W-:-:S05]  /*2630*/  @P2 LOP3.LUT R19, R18, 0x80000, RZ, 0xfc, !PT ;  /* 0x0008000012132812 */ /* 0x000fca00078efcff */
[----:B------:R-:W-:Y:S02]  /*2640*/  IMAD.MOV.U32 R13, RZ, RZ, R19 ;  /* 0x000000ffff0d7224 */ /* 0x000fe400078e0013 */
[----:B------:R-:W0:Y:S01]  /*2650*/  LDC.64 R18, c[0x0][0x3b8] ;  /* 0x0000ee00ff127b82 */ /* 0x000e220000000a00 */
[----:B-1----:R-:W-:Y:S01]  /*2660*/  @P0 IMAD.WIDE R36, R30, 0x4, R28 ;  /* 0x000000041e240825 */ /* 0x002fe200078e021c */
[----:B------:R-:W1:Y:S01]  /*2670*/  @P0 F2F.F32.F64 R5, R12 ;  /* 0x0000000c00050310 */ /* 0x000e620000301000 */
[----:B------:R-:W-:Y:S01]  /*2680*/  MOV R29, 0x1 ;  /* 0x00000001001d7802 */ /* 0x000fe20000000f00 */
[----:B------:R-:W-:Y:S01]  /*2690*/  @P0 DADD R34, R20, R12 ;  /* 0x0000000014220229 */ /* 0x000fe2000000000c */
[----:B------:R-:W-:-:S09]  /*26a0*/  PRMT R28, R6, 0x7610, R28 ;  /* 0x00007610061c7816 */ /* 0x000fd2000000001c */
[----:B------:R-:W2:Y:S01]  /*26b0*/  @P0 F2F.F32.F64 R35, R34 ;  /* 0x0000002200230310 */ /* 0x000ea20000301000 */
[----:B-1----:R1:W-:Y:S01]  /*26c0*/  @P0 STG.E desc[UR6][R32.64], R5 ;  /* 0x0000000520000986 */ /* 0x0023e2000c101906 */
[----:B0-----:R-:W-:Y:S01]  /*26d0*/  @P0 IMAD.WIDE R18, R30, 0x4, R18 ;  /* 0x000000041e120825 */ /* 0x001fe200078e0212 */
[----:B-1----:R-:W-:Y:S02]  /*26e0*/  @P0 DADD R32, -R20, R12 ;  /* 0x0000000014200229 */ /* 0x002fe4000000010c */
[----:B--2---:R0:W-:Y:S01]  /*26f0*/  @P0 STG.E desc[UR6][R36.64], R35 ;  /* 0x0000002324000986 */ /* 0x0041e2000c101906 */
[----:B------:R-:W-:-:S07]  /*2700*/  PRMT R5, R29, 0x7610, R5 ;  /* 0x000076101d057816 */ /* 0x000fce0000000005 */
[----:B------:R-:W1:Y:S02]  /*2710*/  @P0 F2F.F32.F64 R33, R32 ;  /* 0x0000002000210310 */ /* 0x000e640000301000 */
[----:B-1----:R0:W-:Y:S02]  /*2720*/  @P0 STG.E desc[UR6][R18.64], R33 ;  /* 0x0000002112000986 */ /* 0x0021e4000c101906 */
.L_x_29:
[----:B------:R-:W0:Y:S02]  /*2730*/  LDC R32, c[0x0][0x398] ;  /* 0x0000e600ff207b82 */ /* 0x000e240000000800 */
        /* <DEDUP_REMOVED lines=13> */
.L_x_30:
[----:B------:R-:W-:Y:S01]  /*2810*/  LOP3.LUT P0, RZ, R28, 0xff, RZ, 0xc0, !PT ;  /* 0x000000ff1cff7812 */ /* 0x000fe2000780c0ff */
[----:B------:R-:W-:-:S12]  /*2820*/  IMAD.MOV.U32 R6, RZ, RZ, 0x1 ;  /* 0x00000001ff067424 */ /* 0x000fd800078e00ff */
[----:B------:R-:W-:-:S08]  /*2830*/  @P0 DADD R28, -R2, 1 ;  /* 0x3ff00000021c0429 */ /* 0x000fd00000000100 */
[----:B------:R-:W-:-:S08]  /*2840*/  @P0 DMUL R28, R28, R26 ;  /* 0x0000001a1c1c0228 */ /* 0x000fd00000000000 */
[----:B------:R-:W-:Y:S02]  /*2850*/  @P0 DFMA R24, R24, R2, R28 ;  /* 0x000000021818022b */ /* 0x000fe4000000001c */
[----:B------:R-:W-:-:S09]  /*2860*/  PRMT R28, R6, 0x7610, R28 ;  /* 0x00007610061c7816 */ /* 0x000fd2000000001c */
.L_x_32:
[----:B------:R-:W-:Y:S01]  /*2870*/  DADD R26, -R14, 1 ;  /* 0x3ff000000e1a7429 */ /* 0x000fe20000000100 */
[----:B------:R-:W-:Y:S01]  /*2880*/  LOP3.LUT P0, RZ, R5, 0xff, RZ, 0xc0, !PT ;  /* 0x000000ff05ff7812 */ /* 0x000fe2000780c0ff */
[----:B------:R-:W-:Y:S01]  /*2890*/  DMUL R16, R24, R16 ;  /* 0x0000001018107228 */ /* 0x000fe20000000000 */
[----:B------:R-:W-:-:S05]  /*28a0*/  MOV R5, R13 ;  /* 0x0000000d00057202 */ /* 0x000fca0000000f00 */
[----:B------:R-:W-:-:S08]  /*28b0*/  DMUL R26, R20, R26 ;  /* 0x0000001a141a7228 */ /* 0x000fd00000000000 */
[----:B------:R-:W-:-:S10]  /*28c0*/  DFMA R26, R16, R14, R26 ;  /* 0x0000000e101a722b */ /* 0x000fd4000000001a */
[----:B------:R-:W-:Y:S02]  /*28d0*/  FSEL R20, R16, R26, !P0 ;  /* 0x0000001a10147208 */ /* 0x000fe40004000000 */
[----:B------:R-:W-:Y:S02]  /*28e0*/  FSEL R21, R17, R27, !P0 ;  /* 0x0000001b11157208 */ /* 0x000fe40004000000 */
[----:B------:R-:W0:Y:S04]  /*28f0*/  LDC.64 R26, c[0x0][0x3b0] ;  /* 0x0000ec00ff1a7b82 */ /* 0x000e280000000a00 */
[----:B------:R-:W-:-:S08]  /*2900*/  DADD R16, R22, -R20 ;  /* 0x0000000016107229 */ /* 0x000fd00000000814 */
[----:B------:R-:W-:Y:S02]  /*2910*/  DSETP.MAX.AND P0, P1, R12, R16, PT ;  /* 0x000000100c00722a */ /* 0x000fe4000390f000 */
[----:B------:R-:W-:Y:S02]  /*2920*/  IMAD.MOV.U32 R6, RZ, RZ, R17 ;  /* 0x000000ffff067224 */ /* 0x000fe400078e0011 */
[----:B------:R-:W-:Y:S01]  /*2930*/  IMAD.MOV.U32 R13, RZ, RZ, R16 ;  /* 0x000000ffff0d7224 */ /* 0x000fe200078e0010 */
[----:B------:R-:W-:Y:S02]  /*2940*/  DADD R16, R22, R20 ;  /* 0x0000000016107229 */ /* 0x000fe40000000014 */
[----:B------:R-:W-:Y:S02]  /*2950*/  FSEL R5, R5, R6, P0 ;  /* 0x0000000605057208 */ /* 0x000fe40000000000 */
[----:B------:R-:W-:Y:S02]  /*2960*/  SEL R12, R12, R13, P0 ;  /* 0x0000000d0c0c7207 */ /* 0x000fe40000000000 */
[----:B------:R-:W-:-:S03]  /*2970*/  ISETP.GE.AND P0, PT, R9, R4, PT ;  /* 0x000000040900720c */ /* 0x000fc60003f06270 */
[----:B------:R-:W-:-:S05]  /*2980*/  @P1 LOP3.LUT R5, R6, 0x80000, RZ, 0xfc, !PT ;  /* 0x0008000006051812 */ /* 0x000fca00078efcff */
[----:B------:R-:W-:Y:S01]  /*2990*/  IMAD.MOV.U32 R13, RZ, RZ, R5 ;  /* 0x000000ffff0d7224 */ /* 0x000fe200078e0005 */
[----:B------:R-:W-:-:S03]  /*29a0*/  MOV R5, R17 ;  /* 0x0000001100057202 */ /* 0x000fc60000000f00 */
[----:B------:R-:W-:Y:S01]  /*29b0*/  IMAD.MOV.U32 R6, RZ, RZ, R13 ;  /* 0x000000ffff067224 */ /* 0x000fe200078e000d */
[----:B------:R-:W1:Y:S01]  /*29c0*/  @P0 LDC.64 R34, c[0x0][0x3a8] ;  /* 0x0000ea00ff220b82 */ /* 0x000e620000000a00 */
[----:B------:R-:W-:Y:S01]  /*29d0*/  DSETP.MIN.AND P1, P2, R16, R12, PT ;  /* 0x0000000c1000722a */ /* 0x000fe20003a20000 */
[----:B0-----:R-:W-:-:S05]  /*29e0*/  @P0 IMAD.WIDE R26, R31, 0x4, R26 ;  /* 0x000000041f1a0825 */ /* 0x001fca00078e021a */
[----:B------:R-:W-:Y:S02]  /*29f0*/  FSEL R5, R5, R6, P1 ;  /* 0x0000000605057208 */ /* 0x000fe40000800000 */
[----:B------:R-:W-:Y:S02]  /*2a00*/  SEL R12, R16, R12, P1 ;  /* 0x0000000c100c7207 */ /* 0x000fe40000800000 */
[----:B------:R-:W0:Y:S04]  /*2a10*/  LDC.64 R16, c[0x0][0x3b8] ;  /* 0x0000ee00ff107b82 */ /* 0x000e280000000a00 */
[----:B------:R-:W-:Y:S02]  /*2a20*/  @P2 LOP3.LUT R5, R6, 0x80000, RZ, 0xfc, !PT ;  /* 0x0008000006052812 */ /* 0x000fe400078efcff */
[----:B------:R-:W-:-:S03]  /*2a30*/  PRMT R6, R28, 0x7610, R6 ;  /* 0x000076101c067816 */ /* 0x000fc60000000006 */
[----:B------:R-:W-:-:S04]  /*2a40*/  IMAD.MOV.U32 R13, RZ, RZ, R5 ;  /* 0x000000ffff0d7224 */ /* 0x000fc800078e0005 */
[----:B------:R-:W2:Y:S01]  /*2a50*/  @P0 F2F.F32.F64 R5, R12 ;  /* 0x0000000c00050310 */ /* 0x000ea20000301000 */
[----:B-1----:R-:W-:Y:S01]  /*2a60*/  @P0 IMAD.WIDE R34, R31, 0x4, R34 ;  /* 0x000000041f220825 */ /* 0x002fe200078e0222 */
[----:B------:R-:W-:-:S06]  /*2a70*/  @P0 DADD R36, R20, R12 ;  /* 0x0000000014240229 */ /* 0x000fcc000000000c */
[----:B------:R1:W3:Y:S01]  /*2a80*/  @P0 F2F.F32.F64 R33, R36 ;  /* 0x0000002400210310 */ /* 0x0002e20000301000 */
[----:B0-----:R-:W-:Y:S01]  /*2a90*/  @P0 IMAD.WIDE R16, R31, 0x4, R16 ;  /* 0x000000041f100825 */ /* 0x001fe200078e0210 */
[----:B--2---:R0:W-:Y:S01]  /*2aa0*/  @P0 STG.E desc[UR6][R34.64], R5 ;  /* 0x0000000522000986 */ /* 0x0041e2000c101906 */
[----:B-1----:R-:W-:-:S03]  /*2ab0*/  @P0 DADD R36, -R20, R12 ;  /* 0x0000000014240229 */ /* 0x002fc6000000010c */
[----:B---3--:R1:W-:Y:S03]  /*2ac0*/  @P0 STG.E desc[UR6][R26.64], R33 ;  /* 0x000000211a000986 */ /* 0x0083e6000c101906 */
[----:B------:R2:W3:Y:S02]  /*2ad0*/  @P0 F2F.F32.F64 R29, R36 ;  /* 0x00000024001d0310 */ /* 0x0004e40000301000 */
[----:B--2---:R-:W-:Y:S01]  /*2ae0*/  IMAD.MOV.U32 R36, RZ, RZ, 0x1 ;  /* 0x00000001ff247424 */ /* 0x004fe200078e00ff */
[----:B---3--:R1:W-:Y:S04]  /*2af0*/  @P0 STG.E desc[UR6][R16.64], R29 ;  /* 0x0000001d10000986 */ /* 0x0083e8000c101906 */
[----:B0-----:R-:W-:-:S07]  /*2b00*/  PRMT R5, R36, 0x7610, R5 ;  /* 0x0000761024057816 */ /* 0x001fce0000000005 */
.L_x_31:
[----:B-1----:R-:W-:-:S05]  /*2b10*/  IMAD.WIDE R16, R32, 0x4, R18 ;  /* 0x0000000420107825 */ /* 0x002fca00078e0212 */
        /* <DEDUP_REMOVED lines=12> */
.L_x_33:
[----:B------:R-:W-:Y:S01]  /*2be0*/  LOP3.LUT P0, RZ, R6, 0xff, RZ, 0xc0, !PT ;  /* 0x000000ff06ff7812 */ /* 0x000fe2000780c0ff */
[----:B------:R-:W-:-:S12]  /*2bf0*/  IMAD.MOV.U32 R6, RZ, RZ, 0x1 ;  /* 0x00000001ff067424 */ /* 0x000fd800078e00ff */
[----:B------:R-:W-:-:S08]  /*2c00*/  @P0 DADD R26, -R2, 1 ;  /* 0x3ff00000021a0429 */ /* 0x000fd00000000100 */
[----:B------:R-:W-:-:S08]  /*2c10*/  @P0 DMUL R26, R26, R24 ;  /* 0x000000181a1a0228 */ /* 0x000fd00000000000 */
[----:B------:R-:W-:-:S11]  /*2c20*/  @P0 DFMA R22, R22, R2, R26 ;  /* 0x000000021616022b */ /* 0x000fd6000000001a */
.L_x_35:
[----:B------:R-:W0:Y:S01]  /*2c30*/  F2F.F64.F32 R24, UR4 ;  /* 0x0000000400187d10 */ /* 0x000e220008201800 */
[----:B------:R-:W-:Y:S01]  /*2c40*/  DADD R26, -R14, 1 ;  /* 0x3ff000000e1a7429 */ /* 0x000fe20000000100 */
[----:B------:R-:W-:Y:S01]  /*2c50*/  LOP3.LUT P0, RZ, R5, 0xff, RZ, 0xc0, !PT ;  /* 0x000000ff05ff7812 */ /* 0x000fe2000780c0ff */
[----:B------:R-:W-:-:S06]  /*2c60*/  IMAD.MOV.U32 R5, RZ, RZ, R13 ;  /* 0x000000ffff057224 */ /* 0x000fcc00078e000d */
[----:B------:R-:W-:Y:S02]  /*2c70*/  DMUL R26, R20, R26 ;  /* 0x0000001a141a7228 */ /* 0x000fe40000000000 */
[----:B0-----:R-:W-:-:S08]  /*2c80*/  DMUL R24, R22, R24 ;  /* 0x0000001816187228 */ /* 0x001fd00000000000 */
[----:B------:R-:W-:-:S10]  /*2c90*/  DFMA R26, R24, R14, R26 ;  /* 0x0000000e181a722b */ /* 0x000fd4000000001a */
[----:B------:R-:W-:Y:S02]  /*2ca0*/  FSEL R20, R24, R26, !P0 ;  /* 0x0000001a18147208 */ /* 0x000fe40004000000 */
[----:B------:R-:W-:-:S06]  /*2cb0*/  FSEL R21, R25, R27, !P0 ;  /* 0x0000001b19157208 */ /* 0x000fcc0004000000 */
[----:B------:R-:W-:-:S08]  /*2cc0*/  DADD R24, R18, -R20 ;  /* 0x0000000012187229 */ /* 0x000fd00000000814 */
[----:B------:R-:W-:Y:S02]  /*2cd0*/  DSETP.MAX.AND P0, P1, R12, R24, PT ;  /* 0x000000180c00722a */ /* 0x000fe4000390f000 */
[----:B------:R-:W-:Y:S01]  /*2ce0*/  MOV R26, R25 ;  /* 0x00000019001a7202 */ /* 0x000fe20000000f00 */
[----:B------:R-:W-:Y:S01]  /*2cf0*/  IMAD.MOV.U32 R13, RZ, RZ, R24 ;  /* 0x000000ffff0d7224 */ /* 0x000fe200078e0018 */
[----:B------:R-:W-:Y:S02]  /*2d00*/  DADD R24, R18, R20 ;  /* 0x0000000012187229 */ /* 0x000fe40000000014 */
[----:B------:R-:W-:Y:S02]  /*2d10*/  FSEL R5, R5, R26, P0 ;  /* 0x0000001a05057208 */ /* 0x000fe40000000000 */
[----:B------:R-:W-:-:S06]  /*2d20*/  SEL R12, R12, R13, P0 ;  /* 0x0000000d0c0c7207 */ /* 0x000fcc0000000000 */
[----:B------:R-:W-:-:S05]  /*2d30*/  @P1 LOP3.LUT R5, R26, 0x80000, RZ, 0xfc, !PT ;  /* 0x000800001a051812 */ /* 0x000fca00078efcff */
[----:B------:R-:W-:Y:S02]  /*2d40*/  IMAD.MOV.U32 R13, RZ, RZ, R5 ;  /* 0x000000ffff0d7224 */ /* 0x000fe400078e0005 */
[----:B------:R-:W-:Y:S02]  /*2d50*/  VIADD R5, R9, 0x1 ;  /* 0x0000000109057836 */ /* 0x000fe40000000000 */
[----:B------:R-:W-:Y:S02]  /*2d60*/  IMAD.MOV.U32 R26, RZ, RZ, R13 ;  /* 0x000000ffff1a7224 */ /* 0x000fe400078e000d */
[----:B------:R-:W-:Y:S01]  /*2d70*/  DSETP.MIN.AND P1, P2, R24, R12, PT ;  /* 0x0000000c1800722a */ /* 0x000fe20003a20000 */
[----:B------:R-:W-:Y:S02]  /*2d80*/  ISETP.GE.AND P0, PT, R5, R4, PT ;  /* 0x000000040500720c */ /* 0x000fe40003f06270 */
[----:B------:R-:W-:-:S03]  /*2d90*/  MOV R5, R25 ;  /* 0x0000001900057202 */ /* 0x000fc60000000f00 */
[----:B------:R-:W-:Y:S02]  /*2da0*/  SEL R12, R24, R12, P1 ;  /* 0x0000000c180c7207 */ /* 0x000fe40000800000 */
[----:B------:R-:W-:Y:S01]  /*2db0*/  FSEL R5, R5, R26, P1 ;  /* 0x0000001a05057208 */ /* 0x000fe20000800000 */
[----:B------:R-:W0:Y:S05]  /*2dc0*/  LDC.64 R24, c[0x0][0x3b8] ;  /* 0x0000ee00ff187b82 */ /* 0x000e2a0000000a00 */
[----:B------:R-:W-:-:S03]  /*2dd0*/  @P2 LOP3.LUT R5, R26, 0x80000, RZ, 0xfc, !PT ;  /* 0x000800001a052812 */ /* 0x000fc600078efcff */
[----:B------:R-:W1:Y:S02]  /*2de0*/  @P0 LDC.64 R28, c[0x0][0x3a8] ;  /* 0x0000ea00ff1c0b82 */ /* 0x000e640000000a00 */
[----:B------:R-:W-:Y:S02]  /*2df0*/  IMAD.MOV.U32 R13, RZ, RZ, R5 ;  /* 0x000000ffff0d7224 */ /* 0x000fe400078e0005 */
[----:B------:R-:W-:-:S04]  /*2e00*/  IMAD.MOV.U32 R5, RZ, RZ, 0x1 ;  /* 0x00000001ff057424 */ /* 0x000fc800078e00ff */
[----:B------:R-:W2:Y:S01]  /*2e10*/  LDC.64 R26, c[0x0][0x3b0] ;  /* 0x0000ec00ff1a7b82 */ /* 0x000ea20000000a00 */
[C-C-:B------:R-:W-:Y:S02]  /*2e20*/  @P0 DADD R36, -R20.reuse, R12.reuse ;  /* 0x0000000014240229 */ /* 0x140fe4000000010c */
[----:B------:R-:W-:-:S04]  /*2e30*/  @P0 DADD R34, R20, R12 ;  /* 0x0000000014220229 */ /* 0x000fc8000000000c */
[----:B------:R-:W-:Y:S01]  /*2e40*/  @P0 F2F.F32.F64 R33, R36 ;  /* 0x0000002400210310 */ /* 0x000fe20000301000 */
[----:B0-----:R-:W-:-:S07]  /*2e50*/  @P0 IMAD.WIDE R24, R10, 0x4, R24 ;  /* 0x000000040a180825 */ /* 0x001fce00078e0218 */
[----:B------:R-:W0:Y:S01]  /*2e60*/  @P0 F2F.F32.F64 R37, R12 ;  /* 0x0000000c00250310 */ /* 0x000e220000301000 */
[----:B-1----:R-:W-:-:S07]  /*2e70*/  @P0 IMAD.WIDE R28, R10, 0x4, R28 ;  /* 0x000000040a1c0825 */ /* 0x002fce00078e021c */
[----:B------:R1:W3:Y:S01]  /*2e80*/  @P0 F2F.F32.F64 R35, R34 ;  /* 0x0000002200230310 */ /* 0x0002e20000301000 */
[----:B--2---:R-:W-:Y:S01]  /*2e90*/  @P0 IMAD.WIDE R26, R10, 0x4, R26 ;  /* 0x000000040a1a0825 */ /* 0x004fe200078e021a */
[----:B0-----:R0:W-:Y:S01]  /*2ea0*/  @P0 STG.E desc[UR6][R28.64], R37 ;  /* 0x000000251c000986 */ /* 0x0011e2000c101906 */
[----:B-1----:R-:W-:-:S03]  /*2eb0*/  PRMT R34, R6, 0x7610, R34 ;  /* 0x0000761006227816 */ /* 0x002fc60000000022 */
[----:B---3--:R0:W-:Y:S04]  /*2ec0*/  @P0 STG.E desc[UR6][R26.64], R35 ;  /* 0x000000231a000986 */ /* 0x0081e8000c101906 */
[----:B------:R0:W-:Y:S02]  /*2ed0*/  @P0 STG.E desc[UR6][R24.64], R33 ;  /* 0x0000002118000986 */ /* 0x0001e4000c101906 */
.L_x_34:
        /* <DEDUP_REMOVED lines=13> */
.L_x_36:
[----:B------:R-:W-:Y:S01]  /*2fb0*/  LOP3.LUT P0, RZ, R34, 0xff, RZ, 0xc0, !PT ;  /* 0x000000ff22ff7812 */ /* 0x000fe2000780c0ff */
[----:B------:R-:W-:-:S12]  /*2fc0*/  IMAD.MOV.U32 R34, RZ, RZ, 0x1 ;  /* 0x00000001ff227424 */ /* 0x000fd800078e00ff */
[----:B------:R-:W-:-:S08]  /*2fd0*/  @P0 DADD R24, -R2, 1 ;  /* 0x3ff0000002180429 */ /* 0x000fd00000000100 */
[----:B------:R-:W-:-:S08]  /*2fe0*/  @P0 DMUL R24, R24, R22 ;  /* 0x0000001618180228 */ /* 0x000fd00000000000 */
[----:B------:R-:W-:-:S11]  /*2ff0*/  @P0 DFMA R18, R18, R2, R24 ;  /* 0x000000021212022b */ /* 0x000fd60000000018 */
.L_x_38:
        /* <DEDUP_REMOVED lines=23> */
[----:B------:R-:W-:Y:S02]  /*3170*/  FSEL R23, R23, R6, P1 ;  /* 0x0000000617177208 */ /* 0x000fe40000800000 */
[----:B------:R-:W-:Y:S01]  /*3180*/  SEL R12, R5, R12, P1 ;  /* 0x0000000c050c7207 */ /* 0x000fe20000800000 */
[----:B------:R-:W-:-:S05]  /*3190*/  IMAD.MOV.U32 R5, RZ, RZ, 0x1 ;  /* 0x00000001ff057424 */ /* 0x000fca00078e00ff */
[----:B------:R-:W-:Y:S02]  /*31a0*/  @P2 LOP3.LUT R23, R6, 0x80000, RZ, 0xfc, !PT ;  /* 0x0008000006172812 */ /* 0x000fe400078efcff */
[----:B------:R-:W-:-:S03]  /*31b0*/  PRMT R6, R34, 0x7610, R6 ;  /* 0x0000761022067816 */ /* 0x000fc60000000006 */
[----:B------:R-:W-:Y:S01]  /*31c0*/  IMAD.MOV.U32 R13, RZ, RZ, R23 ;  /* 0x000000ffff0d7224 */ /* 0x000fe200078e0017 */
[----:B------:R-:W-:Y:S06]  /*31d0*/  @!P0 BRA `(.L_x_37) ;  /* 0x0000000000388947 */ /* 0x000fec0003800000 */
[----:B------:R-:W0:Y:S01]  /*31e0*/  LDC.64 R22, c[0x0][0x3a8] ;  /* 0x0000ea00ff167b82 */ /* 0x000e220000000a00 */
[C-C-:B------:R-:W-:Y:S01]  /*31f0*/  DADD R28, -R20.reuse, R12.reuse ;  /* 0x00000000141c7229 */ /* 0x140fe2000000010c */
[----:B------:R-:W1:Y:S01]  /*3200*/  F2F.F32.F64 R37, R12 ;  /* 0x0000000c00257310 */ /* 0x000e620000301000 */
[----:B------:R-:W-:-:S05]  /*3210*/  DADD R34, R20, R12 ;  /* 0x0000000014227229 */ /* 0x000fca000000000c */
        /* <DEDUP_REMOVED lines=10> */
.L_x_37:
[----:B------:R-:W-:Y:S01]  /*32c0*/  IADD3 R8, PT, PT, R8, 0x4, RZ ;  /* 0x0000000408087810 */ /* 0x000fe20007ffe0ff */
[C---:B------:R-:W-:Y:S01]  /*32d0*/  IMAD R31, R32.reuse, 0x4, R31 ;  /* 0x00000004201f7824 */ /* 0x040fe200078e021f */
[C---:B------:R-:W-:Y:S01]  /*32e0*/  LEA R30, R32.reuse, R30, 0x2 ;  /* 0x0000001e201e7211 */ /* 0x040fe200078e10ff */
[----:B------:R-:W-:Y:S01]  /*32f0*/  IMAD R10, R32, 0x4, R10 ;  /* 0x00000004200a7824 */ /* 0x000fe200078e020a */
[----:B------:R-:W-:Y:S01]  /*3300*/  ISETP.NE.AND P0, PT, R8, RZ, PT ;  /* 0x000000ff0800720c */ /* 0x000fe20003f05270 */
[----:B------:R-:W-:Y:S02]  /*3310*/  IMAD R11, R32, 0x4, R11 ;  /* 0x00000004200b7824 */ /* 0x000fe400078e020b */
[----:B------:R-:W-:-:S10]  /*3320*/  VIADD R9, R9, 0x4 ;  /* 0x0000000409097836 */ /* 0x000fd40000000000 */
[----:B------:R-:W-:Y:S05]  /*3330*/  @P0 BRA `(.L_x_39) ;  /* 0xffffffec00fc0947 */ /* 0x000fea000383ffff */
[----:B0-----:R-:W-:-:S07]  /*3340*/  VIADD R23, R9, 0xffffffff ;  /* 0xffffffff09177836 */ /* 0x001fce0000000000 */
.L_x_26:
[----:B------:R-:W-:-:S13]  /*3350*/  ISETP.NE.AND P0, PT, R7, RZ, PT ;  /* 0x000000ff0700720c */ /* 0x000fda0003f05270 */
[----:B------:R-:W-:Y:S05]  /*3360*/  @!P0 EXIT ;  /* 0x000000000000894d */ /* 0x000fea0003800000 */
[----:B------:R-:W0:Y:S01]  /*3370*/  LDCU UR5, c[0x0][0x398] ;  /* 0x00007300ff0577ac */ /* 0x000e220008000800 */
[----:B------:R-:W-:Y:S02]  /*3380*/  IMAD.MOV R7, RZ, RZ, -R7 ;  /* 0x000000ffff077224 */ /* 0x000fe400078e0a07 */
[----:B0-----:R-:W-:-:S07]  /*3390*/  IMAD R0, R23, UR5, R0 ;  /* 0x0000000517007c24 */ /* 0x001fce000f8e0200 */
.L_x_43:
[----:B------:R-:W0:Y:S02]  /*33a0*/  LDC.64 R8, c[0x0][0x380] ;  /* 0x0000e000ff087b82 */ /* 0x000e240000000a00 */
[----:B0-----:R-:W-:-:S06]  /*33b0*/  IMAD.WIDE R8, R0, 0x4, R8 ;  /* 0x0000000400087825 */ /* 0x001fcc00078e0208 */
[----:B------:R0:W2:Y:S01]  /*33c0*/  LDG.E.CONSTANT R8, desc[UR6][R8.64] ;  /* 0x0000000608087981 */ /* 0x0000a2000c1e9900 */
[----:B------:R-:W-:Y:S01]  /*33d0*/  IADD3 R7, PT, PT, R7, 0x1, RZ ;  /* 0x0000000107077810 */ /* 0x000fe20007ffe0ff */
[----:B------:R-:W-:Y:S02]  /*33e0*/  IMAD.MOV.U32 R24, RZ, RZ, R18 ;  /* 0x000000ffff187224 */ /* 0x000fe400078e0012 */
[----:B------:R-:W-:Y:S01]  /*33f0*/  IMAD.MOV.U32 R25, RZ, RZ, R19 ;  /* 0x000000ffff197224 */ /* 0x000fe200078e0013 */
[----:B------:R-:W-:Y:S02]  /*3400*/  ISETP.NE.AND P0, PT, R7, RZ, PT ;  /* 0x000000ff0700720c */ /* 0x000fe40003f05270 */
[----:B0-----:R-:W-:Y:S01]  /*3410*/  PRMT R9, R6, 0x7610, R9 ;  /* 0x0000761006097816 */ /* 0x001fe20000000009 */
[----:B--2---:R-:W0:Y:S02]  /*3420*/  F2F.F64.F32 R10, R8 ;  /* 0x00000008000a7310 */ /* 0x004e240000201800 */
[----:B0-----:R-:W-:-:S08]  /*3430*/  DADD R16, R10, -R16 ;  /* 0x000000000a107229 */ /* 0x001fd00000000810 */
[--C-:B------:R-:W-:Y:S02]  /*3440*/  DSETP.NAN.AND P1, PT, R16, R16.reuse, PT ;  /* 0x000000101000722a */ /* 0x100fe40003f28000 */
[----:B------:R-:W-:Y:S01]  /*3450*/  DADD R18, -RZ, |R16| ;  /* 0x00000000ff127229 */ /* 0x000fe20000000510 */
[----:B------:R-:W-:Y:S01]  /*3460*/  IMAD.MOV.U32 R16, RZ, RZ, R10 ;  /* 0x000000ffff107224 */ /* 0x000fe200078e000a */
[----:B------:R-:W-:-:S10]  /*3470*/  MOV R17, R11 ;  /* 0x0000000b00117202 */ /* 0x000fd40000000f00 */
[----:B------:R-:W-:Y:S05]  /*3480*/  @!P1 BRA `(.L_x_40) ;  /* 0x00000000001c9947 */ /* 0x000fea0003800000 */
[----:B------:R-:W-:Y:S01]  /*3490*/  LOP3.LUT P1, RZ, R6, 0xff, RZ, 0xc0, !PT ;  /* 0x000000ff06ff7812 */ /* 0x000fe2000782c0ff */
[----:B------:R-:W-:Y:S01]  /*34a0*/  IMAD.MOV.U32 R18, RZ, RZ, R24 ;  /* 0x000000ffff127224 */ /* 0x000fe200078e0018 */
[----:B------:R-:W-:Y:S01]  /*34b0*/  PRMT R6, RZ, 0x7610, R6 ;  /* 0x00007610ff067816 */ /* 0x000fe20000000006 */
[----:B------:R-:W-:-:S10]  /*34c0*/  IMAD.MOV.U32 R19, RZ, RZ, R25 ;  /* 0x000000ffff137224 */ /* 0x000fd400078e0019 */
[----:B------:R-:W-:Y:S05]  /*34d0*/  @!P1 BRA `(.L_x_41) ;  /* 0x0000000000c49947 */ /* 0x000fea0003800000 */
[----:B------:R-:W-:Y:S01]  /*34e0*/  PRMT R6, R9, 0x7610, R6 ;  /* 0x0000761009067816 */ /* 0x000fe20000000006 */
[----:B------:R-:W-:Y:S06]  /*34f0*/  BRA `(.L_x_42) ;  /* 0x0000000000147947 */ /* 0x000fec0003800000 */
.L_x_40:
[----:B------:R-:W-:Y:S01]  /*3500*/  LOP3.LUT P1, RZ, R6, 0xff, RZ, 0xc0, !PT ;  /* 0x000000ff06ff7812 */ /* 0x000fe2000782c0ff */
[----:B------:R-:W-:-:S12]  /*3510*/  IMAD.MOV.U32 R6, RZ, RZ, 0x1 ;  /* 0x00000001ff067424 */ /* 0x000fd800078e00ff */
[----:B------:R-:W-:-:S08]  /*3520*/  @P1 DADD R8, -R2, 1 ;  /* 0x3ff0000002081429 */ /* 0x000fd00000000100 */
[----:B------:R-:W-:-:S08]  /*3530*/  @P1 DMUL R8, R8, R24 ;  /* 0x0000001808081228 */ /* 0x000fd00000000000 */
[----:B------:R-:W-:-:S11]  /*3540*/  @P1 DFMA R18, R18, R2, R8 ;  /* 0x000000021212122b */ /* 0x000fd60000000008 */
.L_x_42:
[----:B------:R-:W0:Y:S01]  /*3550*/  F2F.F64.F32 R10, UR4 ;  /* 0x00000004000a7d10 */ /* 0x000e220008201800 */
[----:B------:R-:W-:Y:S01]  /*3560*/  DADD R8, -R14, 1 ;  /* 0x3ff000000e087429 */ /* 0x000fe20000000100 */
[----:B------:R-:W-:Y:S02]  /*3570*/  LOP3.LUT P1, RZ, R5, 0xff, RZ, 0xc0, !PT ;  /* 0x000000ff05ff7812 */ /* 0x000fe4000782c0ff */
[----:B------:R-:W-:-:S05]  /*3580*/  MOV R5, R13 ;  /* 0x0000000d00057202 */ /* 0x000fca0000000f00 */
[----:B------:R-:W-:Y:S02]  /*3590*/  DMUL R20, R20, R8 ;  /* 0x0000000814147228 */ /* 0x000fe40000000000 */
[----:B0-----:R-:W-:-:S08]  /*35a0*/  DMUL R8, R18, R10 ;  /* 0x0000000a12087228 */ /* 0x001fd00000000000 */
[----:B------:R-:W-:-:S10]  /*35b0*/  DFMA R20, R8, R14, R20 ;  /* 0x0000000e0814722b */ /* 0x000fd40000000014 */
[----:B------:R-:W-:Y:S02]  /*35c0*/  FSEL R20, R8, R20, !P1 ;  /* 0x0000001408147208 */ /* 0x000fe40004800000 */
[----:B------:R-:W-:-:S06]  /*35d0*/  FSEL R21, R9, R21, !P1 ;  /* 0x0000001509157208 */ /* 0x000fcc0004800000 */
        /* <DEDUP_REMOVED lines=8> */
[----:B------:R-:W-:Y:S01]  /*3660*/  @P2 LOP3.LUT R5, R22, 0x80000, RZ, 0xfc, !PT ;  /* 0x0008000016052812 */ /* 0x000fe200078efcff */
[----:B------:R-:W-:Y:S01]  /*3670*/  IMAD.MOV.U32 R13, RZ, RZ, R10 ;  /* 0x000000ffff0d7224 */ /* 0x000fe200078e000a */
[----:B------:R-:W-:-:S03]  /*3680*/  MOV R12, R8 ;  /* 0x00000008000c7202 */ /* 0x000fc60000000f00 */
[----:B------:R-:W-:Y:S02]  /*3690*/  IMAD.MOV.U32 R11, RZ, RZ, R5 ;  /* 0x000000ffff0b7224 */ /* 0x000fe400078e0005 */
[----:B------:R-:W-:-:S04]  /*36a0*/  IMAD.MOV.U32 R5, RZ, RZ, 0x1 ;  /* 0x00000001ff057424 */ /* 0x000fc800078e00ff */
[----:B------:R-:W-:-:S06]  /*36b0*/  DSETP.MIN.AND P2, P3, R8, R10, PT ;  /* 0x0000000a0800722a */ /* 0x000fcc0003b40000 */
        /* <DEDUP_REMOVED lines=8> */
[----:B------:R-:W-:-:S05]  /*3740*/  DADD R28, -R20, R12 ;  /* 0x00000000141c7229 */ /* 0x000fca000000010c */
[----:B------:R-:W2:Y:S03]  /*3750*/  LDC.64 R8, c[0x0][0x3b0] ;  /* 0x0000ec00ff087b82 */ /* 0x000ea60000000a00 */
[----:B------:R-:W3:Y:S05]  /*3760*/  F2F.F32.F64 R27, R26 ;  /* 0x0000001a001b7310 */ /* 0x000eea0000301000 */
[----:B------:R-:W4:Y:S03]  /*3770*/  LDC.64 R10, c[0x0][0x3b8] ;  /* 0x0000ee00ff0a7b82 */ /* 0x000f260000000a00 */
[----:B------:R-:W5:Y:S01]  /*3780*/  F2F.F32.F64 R29, R28 ;  /* 0x0000001c001d7310 */ /* 0x000f620000301000 */
[----:B0-----:R-:W-:-:S05]  /*3790*/  IMAD.WIDE R24, R0, 0x4, R24 ;  /* 0x0000000400187825 */ /* 0x001fca00078e0218 */
[----:B-1----:R0:W-:Y:S01]  /*37a0*/  STG.E desc[UR6][R24.64], R31 ;  /* 0x0000001f18007986 */ /* 0x0021e2000c101906 */
[----:B--2---:R-:W-:-:S05]  /*37b0*/  IMAD.WIDE R8, R0, 0x4, R8 ;  /* 0x0000000400087825 */ /* 0x004fca00078e0208 */
[----:B---3--:R0:W-:Y:S01]  /*37c0*/  STG.E desc[UR6][R8.64], R27 ;  /* 0x0000001b08007986 */ /* 0x0081e2000c101906 */
[----:B----4-:R-:W-:-:S05]  /*37d0*/  IMAD.WIDE R10, R0, 0x4, R10 ;  /* 0x00000004000a7825 */ /* 0x010fca00078e020a */
[----:B-----5:R0:W-:Y:S02]  /*37e0*/  STG.E desc[UR6][R10.64], R29 ;  /* 0x0000001d0a007986 */ /* 0x0201e4000c101906 */
.L_x_41:
[----:B0-----:R-:W0:Y:S01]  /*37f0*/  LDC R9, c[0x0][0x398] ;  /* 0x0000e600ff097b82 */ /* 0x001e220000000800 */
[----:B------:R-:W-:Y:S01]  /*3800*/  IADD3 R23, PT, PT, R23, 0x1, RZ ;  /* 0x0000000117177810 */ /* 0x000fe20007ffe0ff */
[----:B0-----:R-:W-:Y:S01]  /*3810*/  IMAD.IADD R0, R0, 0x1, R9 ;  /* 0x0000000100007824 */ /* 0x001fe200078e0209 */
[----:B------:R-:W-:Y:S06]  /*3820*/  @P0 BRA `(.L_x_43) ;  /* 0xfffffff800dc0947 */ /* 0x000fec000383ffff */
[----:B------:R-:W-:Y:S05]  /*3830*/  EXIT ;  /* 0x000000000000794d */ /* 0x000fea0003800000 */
        .weak           $__internal_0_$__cuda_sm20_div_rn_f64_full
        .type           $__internal_0_$__cuda_sm20_div_rn_f64_full,@function
        .size           $__internal_0_$__cuda_sm20_div_rn_f64_full,(.L_x_86 - $__internal_0_$__cuda_sm20_div_rn_f64_full)
$__internal_0_$__cuda_sm20_div_rn_f64_full:
[C---:B------:R-:W-:Y:S01]  /*3840*/  FSETP.GEU.AND P0, PT, |R9|.reuse, 1.469367938527859385e-39, PT ;  /* 0x001000000900780b */ /* 0x040fe20003f0e200 */
[----:B------:R-:W-:Y:S01]  /*3850*/  IMAD.MOV.U32 R12, RZ, RZ, 0x1 ;  /* 0x00000001ff0c7424 */ /* 0x000fe200078e00ff */
[C---:B------:R-:W-:Y:S02]  /*3860*/  LOP3.LUT R6, R9.reuse, 0x800fffff, RZ, 0xc0, !PT ;  /* 0x800fffff09067812 */ /* 0x040fe400078ec0ff */
[----:B------:R-:W-:Y:S02]  /*3870*/  LOP3.LUT R24, R9, 0x7ff00000, RZ, 0xc0, !PT ;  /* 0x7ff0000009187812 */ /* 0x000fe400078ec0ff */
[----:B------:R-:W-:Y:S01]  /*3880*/  LOP3.LUT R7, R6, 0x3ff00000, RZ, 0xfc, !PT ;  /* 0x3ff0000006077812 */ /* 0x000fe200078efcff */
[----:B------:R-:W-:Y:S01]  /*3890*/  IMAD.MOV.U32 R6, RZ, RZ, R8 ;  /* 0x000000ffff067224 */ /* 0x000fe200078e0008 */
[----:B------:R-:W-:Y:S02]  /*38a0*/  LOP3.LUT R18, R5, 0x7ff00000, RZ, 0xc0, !PT ;  /* 0x7ff0000005127812 */ /* 0x000fe400078ec0ff */
[----:B------:R-:W-:-:S02]  /*38b0*/  MOV R19, 0x1ca00000 ;  /* 0x1ca0000000137802 */ /* 0x000fc40000000f00 */
[----:B------:R-:W-:Y:S01]  /*38c0*/  ISETP.GE.U32.AND P1, PT, R18, R24, PT ;  /* 0x000000181200720c */ /* 0x000fe20003f26070 */
[----:B------:R-:W-:Y:S01]  /*38d0*/  @!P0 DMUL R6, R8, 8.98846567431157953865e+307 ;  /* 0x7fe0000008068828 */ /* 0x000fe20000000000 */
[----:B------:R-:W-:-:S05]  /*38e0*/  IMAD.MOV.U32 R25, RZ, RZ, R18 ;  /* 0x000000ffff197224 */ /* 0x000fca00078e0012 */
[----:B------:R-:W0:Y:S02]  /*38f0*/  MUFU.RCP64H R13, R7 ;  /* 0x00000007000d7308 */ /* 0x000e240000001800 */
[----:B0-----:R-:W-:-:S08]  /*3900*/  DFMA R14, R12, -R6, 1 ;  /* 0x3ff000000c0e742b */ /* 0x001fd00000000806 */
[----:B------:R-:W-:-:S08]  /*3910*/  DFMA R14, R14, R14, R14 ;  /* 0x0000000e0e0e722b */ /* 0x000fd0000000000e */
[----:B------:R-:W-:Y:S01]  /*3920*/  DFMA R14, R12, R14, R12 ;  /* 0x0000000e0c0e722b */ /* 0x000fe2000000000c */
[----:B------:R-:W-:Y:S01]  /*3930*/  SEL R13, R19, 0x63400000, !P1 ;  /* 0x63400000130d7807 */ /* 0x000fe20004800000 */
[----:B------:R-:W-:Y:S01]  /*3940*/  IMAD.MOV.U32 R12, RZ, RZ, R4 ;  /* 0x000000ffff0c7224 */ /* 0x000fe200078e0004 */
[----:B------:R-:W-:Y:S02]  /*3950*/  FSETP.GEU.AND P1, PT, |R5|, 1.469367938527859385e-39, PT ;  /* 0x001000000500780b */ /* 0x000fe40003f2e200 */
[----:B------:R-:W-:-:S03]  /*3960*/  LOP3.LUT R13, R13, 0x800fffff, R5, 0xf8, !PT ;  /* 0x800fffff0d0d7812 */ /* 0x000fc600078ef805 */
[----:B------:R-:W-:-:S08]  /*3970*/  DFMA R20, R14, -R6, 1 ;  /* 0x3ff000000e14742b */ /* 0x000fd00000000806 */
[----:B------:R-:W-:Y:S01]  /*3980*/  DFMA R14, R14, R20, R14 ;  /* 0x000000140e0e722b */ /* 0x000fe2000000000e */
[----:B------:R-:W-:Y:S10]  /*3990*/  @P1 BRA `(.L_x_44) ;  /* 0x0000000000201947 */ /* 0x000ff40003800000 */
[----:B------:R-:W-:Y:S01]  /*39a0*/  LOP3.LUT R21, R9, 0x7ff00000, RZ, 0xc0, !PT ;  /* 0x7ff0000009157812 */ /* 0x000fe200078ec0ff */
[----:B------:R-:W-:-:S03]  /*39b0*/  IMAD.MOV.U32 R20, RZ, RZ, RZ ;  /* 0x000000ffff147224 */ /* 0x000fc600078e00ff */
[----:B------:R-:W-:-:S04]  /*39c0*/  ISETP.GE.U32.AND P1, PT, R18, R21, PT ;  /* 0x000000151200720c */ /* 0x000fc80003f26070 */
[----:B------:R-:W-:-:S04]  /*39d0*/  SEL R21, R19, 0x63400000, !P1 ;  /* 0x6340000013157807 */ /* 0x000fc80004800000 */
[----:B------:R-:W-:-:S04]  /*39e0*/  LOP3.LUT R21, R21, 0x80000000, R5, 0xf8, !PT ;  /* 0x8000000015157812 */ /* 0x000fc800078ef805 */
[----:B------:R-:W-:-:S06]  /*39f0*/  LOP3.LUT R21, R21, 0x100000, RZ, 0xfc, !PT ;  /* 0x0010000015157812 */ /* 0x000fcc00078efcff */
[----:B------:R-:W-:-:S10]  /*3a00*/  DFMA R12, R12, 2, -R20 ;  /* 0x400000000c0c782b */ /* 0x000fd40000000814 */
[----:B------:R-:W-:-:S07]  /*3a10*/  LOP3.LUT R25, R13, 0x7ff00000, RZ, 0xc0, !PT ;  /* 0x7ff000000d197812 */ /* 0x000fce00078ec0ff */
.L_x_44:
[----:B------:R-:W-:Y:S01]  /*3a20*/  @!P0 LOP3.LUT R24, R7, 0x7ff00000, RZ, 0xc0, !PT ;  /* 0x7ff0000007188812 */ /* 0x000fe200078ec0ff */
[----:B------:R-:W-:Y:S01]  /*3a30*/  DMUL R20, R14, R12 ;  /* 0x0000000c0e147228 */ /* 0x000fe20000000000 */
[----:B------:R-:W-:-:S03]  /*3a40*/  IADD3 R26, PT, PT, R25, -0x1, RZ ;  /* 0xffffffff191a7810 */ /* 0x000fc60007ffe0ff */
[----:B------:R-:W-:Y:S01]  /*3a50*/  VIADD R27, R24, 0xffffffff ;  /* 0xffffffff181b7836 */ /* 0x000fe20000000000 */
[----:B------:R-:W-:-:S03]  /*3a60*/  ISETP.GT.U32.AND P0, PT, R26, 0x7feffffe, PT ;  /* 0x7feffffe1a00780c */ /* 0x000fc60003f04070 */
[----:B------:R-:W-:Y:S01]  /*3a70*/  DFMA R22, R20, -R6, R12 ;  /* 0x800000061416722b */ /* 0x000fe2000000000c */
[----:B------:R-:W-:-:S07]  /*3a80*/  ISETP.GT.U32.OR P0, PT, R27, 0x7feffffe, P0 ;  /* 0x7feffffe1b00780c */ /* 0x000fce0000704470 */
[----:B------:R-:W-:-:S06]  /*3a90*/  DFMA R14, R14, R22, R20 ;  /* 0x000000160e0e722b */ /* 0x000fcc0000000014 */
[----:B------:R-:W-:Y:S05]  /*3aa0*/  @P0 BRA `(.L_x_45) ;  /* 0x00000000006c0947 */ /* 0x000fea0003800000 */
[----:B------:R-:W-:-:S04]  /*3ab0*/  LOP3.LUT R21, R9, 0x7ff00000, RZ, 0xc0, !PT ;  /* 0x7ff0000009157812 */ /* 0x000fc800078ec0ff */
[CC--:B------:R-:W-:Y:S02]  /*3ac0*/  VIADDMNMX R20, R18.reuse, -R21.reuse, 0xb9600000, !PT ;  /* 0xb960000012147446 */ /* 0x0c0fe40007800915 */
[----:B------:R-:W-:Y:S02]  /*3ad0*/  ISETP.GE.U32.AND P0, PT, R18, R21, PT ;  /* 0x000000151200720c */ /* 0x000fe40003f06070 */
[----:B------:R-:W-:Y:S02]  /*3ae0*/  VIMNMX R20, PT, PT, R20, 0x46a00000, PT ;  /* 0x46a0000014147848 */ /* 0x000fe40003fe0100 */
[----:B------:R-:W-:-:S05]  /*3af0*/  SEL R19, R19, 0x63400000, !P0 ;  /* 0x6340000013137807 */ /* 0x000fca0004000000 */
[----:B------:R-:W-:Y:S01]  /*3b00*/  IMAD.IADD R22, R20, 0x1, -R19 ;  /* 0x0000000114167824 */ /* 0x000fe200078e0a13 */
[----:B------:R-:W-:-:S03]  /*3b10*/  MOV R20, RZ ;  /* 0x000000ff00147202 */ /* 0x000fc60000000f00 */
[----:B------:R-:W-:-:S06]  /*3b20*/  VIADD R21, R22, 0x7fe00000 ;  /* 0x7fe0000016157836 */ /* 0x000fcc0000000000 */
[----:B------:R-:W-:-:S10]  /*3b30*/  DMUL R18, R14, R20 ;  /* 0x000000140e127228 */ /* 0x000fd40000000000 */
[----:B------:R-:W-:-:S13]  /*3b40*/  FSETP.GTU.AND P0, PT, |R19|, 1.469367938527859385e-39, PT ;  /* 0x001000001300780b */ /* 0x000fda0003f0c200 */
[----:B------:R-:W-:Y:S05]  /*3b50*/  @P0 BRA `(.L_x_46) ;  /* 0x0000000000940947 */ /* 0x000fea0003800000 */
[----:B------:R-:W-:Y:S01]  /*3b60*/  DFMA R6, R14, -R6, R12 ;  /* 0x800000060e06722b */ /* 0x000fe2000000000c */
[----:B------:R-:W-:-:S09]  /*3b70*/  IMAD.MOV.U32 R20, RZ, RZ, RZ ;  /* 0x000000ffff147224 */ /* 0x000fd200078e00ff */
[C---:B------:R-:W-:Y:S02]  /*3b80*/  FSETP.NEU.AND P0, PT, R7.reuse, RZ, PT ;  /* 0x000000ff0700720b */ /* 0x040fe40003f0d000 */
[----:B------:R-:W-:-:S04]  /*3b90*/  LOP3.LUT R9, R7, 0x80000000, R9, 0x48, !PT ;  /* 0x8000000007097812 */ /* 0x000fc800078e4809 */
[----:B------:R-:W-:-:S07]  /*3ba0*/  LOP3.LUT R21, R9, R21, RZ, 0xfc, !PT ;  /* 0x0000001509157212 */ /* 0x000fce00078efcff */
[----:B------:R-:W-:Y:S05]  /*3bb0*/  @!P0 BRA `(.L_x_46) ;  /* 0x00000000007c8947 */ /* 0x000fea0003800000 */
[----:B------:R-:W-:Y:S02]  /*3bc0*/  IMAD.MOV R7, RZ, RZ, -R22 ;  /* 0x000000ffff077224 */ /* 0x000fe400078e0a16 */
[----:B------:R-:W-:-:S06]  /*3bd0*/  IMAD.MOV.U32 R6, RZ, RZ, RZ ;  /* 0x000000ffff067224 */ /* 0x000fcc00078e00ff */
[----:B------:R-:W-:Y:S02]  /*3be0*/  DFMA R6, R18, -R6, R14 ;  /* 0x800000061206722b */ /* 0x000fe4000000000e */
[----:B------:R-:W-:-:S04]  /*3bf0*/  DMUL.RP R14, R14, R20 ;  /* 0x000000140e0e7228 */ /* 0x000fc80000008000 */
[----:B------:R-:W-:-:S04]  /*3c00*/  IADD3 R6, PT, PT, -R22, -0x43300000, RZ ;  /* 0xbcd0000016067810 */ /* 0x000fc80007ffe1ff */
[----:B------:R-:W-:Y:S02]  /*3c10*/  FSETP.NEU.AND P0, PT, |R7|, R6, PT ;  /* 0x000000060700720b */ /* 0x000fe40003f0d200 */
[----:B------:R-:W-:Y:S02]  /*3c20*/  LOP3.LUT R9, R15, R9, RZ, 0x3c, !PT ;  /* 0x000000090f097212 */ /* 0x000fe400078e3cff */
[----:B------:R-:W-:Y:S02]  /*3c30*/  FSEL R18, R14, R18, !P0 ;  /* 0x000000120e127208 */ /* 0x000fe40004000000 */
[----:B------:R-:W-:Y:S01]  /*3c40*/  FSEL R19, R9, R19, !P0 ;  /* 0x0000001309137208 */ /* 0x000fe20004000000 */
[----:B------:R-:W-:Y:S06]  /*3c50*/  BRA `(.L_x_46) ;  /* 0x0000000000547947 */ /* 0x000fec0003800000 */
.L_x_45:
[----:B------:R-:W-:-:S14]  /*3c60*/  DSETP.NAN.AND P0, PT, R4, R4, PT ;  /* 0x000000040400722a */ /* 0x000fdc0003f08000 */
[----:B------:R-:W-:Y:S05]  /*3c70*/  @P0 BRA `(.L_x_47) ;  /* 0x0000000000440947 */ /* 0x000fea0003800000 */
[----:B------:R-:W-:-:S14]  /*3c80*/  DSETP.NAN.AND P0, PT, R8, R8, PT ;  /* 0x000000080800722a */ /* 0x000fdc0003f08000 */
[----:B------:R-:W-:Y:S05]  /*3c90*/  @P0 BRA `(.L_x_48) ;  /* 0x0000000000300947 */ /* 0x000fea0003800000 */
[----:B------:R-:W-:Y:S01]  /*3ca0*/  ISETP.NE.AND P0, PT, R25, R24, PT ;  /* 0x000000181900720c */ /* 0x000fe20003f05270 */
[----:B------:R-:W-:Y:S01]  /*3cb0*/  IMAD.MOV.U32 R19, RZ, RZ, -0x80000 ;  /* 0xfff80000ff137424 */ /* 0x000fe200078e00ff */
[----:B------:R-:W-:-:S11]  /*3cc0*/  MOV R18, 0x0 ;  /* 0x0000000000127802 */ /* 0x000fd60000000f00 */
[----:B------:R-:W-:Y:S05]  /*3cd0*/  @!P0 BRA `(.L_x_46) ;  /* 0x0000000000348947 */ /* 0x000fea0003800000 */
[----:B------:R-:W-:Y:S02]  /*3ce0*/  ISETP.NE.AND P0, PT, R25, 0x7ff00000, PT ;  /* 0x7ff000001900780c */ /* 0x000fe40003f05270 */
[----:B------:R-:W-:Y:S02]  /*3cf0*/  LOP3.LUT R19, R5, 0x80000000, R9, 0x48, !PT ;  /* 0x8000000005137812 */ /* 0x000fe400078e4809 */
[----:B------:R-:W-:-:S13]  /*3d00*/  ISETP.EQ.OR P0, PT, R24, RZ, !P0 ;  /* 0x000000ff1800720c */ /* 0x000fda0004702670 */
[----:B------:R-:W-:Y:S01]  /*3d10*/  @P0 LOP3.LUT R6, R19, 0x7ff00000, RZ, 0xfc, !PT ;  /* 0x7ff0000013060812 */ /* 0x000fe200078efcff */
[----:B------:R-:W-:Y:S02]  /*3d20*/  @!P0 IMAD.MOV.U32 R18, RZ, RZ, RZ ;  /* 0x000000ffff128224 */ /* 0x000fe400078e00ff */
[----:B------:R-:W-:Y:S01]  /*3d30*/  @P0 IMAD.MOV.U32 R18, RZ, RZ, RZ ;  /* 0x000000ffff120224 */ /* 0x000fe200078e00ff */
[----:B------:R-:W-:Y:S01]  /*3d40*/  @P0 MOV R19, R6 ;  /* 0x0000000600130202 */ /* 0x000fe20000000f00 */
[----:B------:R-:W-:Y:S06]  /*3d50*/  BRA `(.L_x_46) ;  /* 0x0000000000147947 */ /* 0x000fec0003800000 */
.L_x_48:
[----:B------:R-:W-:Y:S01]  /*3d60*/  LOP3.LUT R19, R9, 0x80000, RZ, 0xfc, !PT ;  /* 0x0008000009137812 */ /* 0x000fe200078efcff */
[----:B------:R-:W-:Y:S01]  /*3d70*/  IMAD.MOV.U32 R18, RZ, RZ, R8 ;  /* 0x000000ffff127224 */ /* 0x000fe200078e0008 */
[----:B------:R-:W-:Y:S06]  /*3d80*/  BRA `(.L_x_46) ;  /* 0x0000000000087947 */ /* 0x000fec0003800000 */
.L_x_47:
[----:B------:R-:W-:Y:S01]  /*3d90*/  LOP3.LUT R19, R5, 0x80000, RZ, 0xfc, !PT ;  /* 0x0008000005137812 */ /* 0x000fe200078efcff */
[----:B------:R-:W-:-:S07]  /*3da0*/  IMAD.MOV.U32 R18, RZ, RZ, R4 ;  /* 0x000000ffff127224 */ /* 0x000fce00078e0004 */
.L_x_46:
[----:B------:R-:W-:Y:S01]  /*3db0*/  IMAD.MOV.U32 R6, RZ, RZ, R10 ;  /* 0x000000ffff067224 */ /* 0x000fe200078e000a */
[----:B------:R-:W-:Y:S01]  /*3dc0*/  MOV R15, R19 ;  /* 0x00000013000f7202 */ /* 0x000fe20000000f00 */
[----:B------:R-:W-:Y:S02]  /*3dd0*/  IMAD.MOV.U32 R7, RZ, RZ, 0x0 ;  /* 0x00000000ff077424 */ /* 0x000fe400078e00ff */
[----:B------:R-:W-:Y:S02]  /*3de0*/  IMAD.MOV.U32 R14, RZ, RZ, R18 ;  /* 0x000000ffff0e7224 */ /* 0x000fe400078e0012 */
[----:B------:R-:W-:Y:S05]  /*3df0*/  RET.REL.NODEC R6 `(range_filter_many_series_one_param_f32) ;  /* 0xffffffc006807950 */ /* 0x000fea0003c3ffff */
.L_x_49:
[----:B------:R-:W-:-:S00]  /*3e00*/  BRA `(.L_x_49) ;  /* 0xfffffffc00fc7947 */ /* 0x000fc0000383ffff */
[----:B------:R-:W-:-:S00]  /*3e10*/  NOP ;  /* 0x0000000000007918 */ /* 0x000fc00000000000 */
        /* <DEDUP_REMOVED lines=14> */
.L_x_86:


//--------------------- .text.range_filter_batch_f32 --------------------------
	.section	.text.range_filter_batch_f32,"ax",@progbits
	.align	128
        .global         range_filter_batch_f32
        .type           range_filter_batch_f32,@function
        .size           range_filter_batch_f32,(.L_x_87 - range_filter_batch_f32)
        .other          range_filter_batch_f32,@"STO_CUDA_ENTRY STV_DEFAULT"
range_filter_batch_f32:
.text.range_filter_batch_f32:
[----:B------:R-:W-:Y:S08]  /*0000*/  LDC R1, c[0x0][0x37c] ;  /* 0x0000df00ff017b82 */ /* 0x000ff00000000800 */
[----:B------:R-:W0:Y:S01]  /*0010*/  S2UR UR10, SR_CTAID.Y ;  /* 0x00000000000a79c3 */ /* 0x000e220000002600 */
[----:B------:R-:W1:Y:S01]  /*0020*/  S2R R0, SR_TID.X ;  /* 0x0000000000007919 */ /* 0x000e620000002100 */
[----:B------:R-:W0:Y:S01]  /*0030*/  LDCU UR4, c[0x0][0x3ac] ;  /* 0x00007580ff0477ac */ /* 0x000e220008000800 */
[----:B------:R-:W2:Y:S01]  /*0040*/  LDCU UR14, c[0x0][0x3b0] ;  /* 0x00007600ff0e77ac */ /* 0x000ea20008000800 */
[----:B0-----:R-:W-:-:S06]  /*0050*/  UISETP.GE.AND UP0, UPT, UR10, UR4, UPT ;  /* 0x000000040a00728c */ /* 0x001fcc000bf06270 */
[----:B------:R-:W-:-:S04]  /*0060*/  PLOP3.LUT P0, PT, PT, PT, UP0, 0x80, 0x8 ;  /* 0x000000000008781c */ /* 0x000fc80003f0f008 */
[----:B-1----:R-:W-:-:S13]  /*0070*/  ISETP.NE.OR P0, PT, R0, RZ, P0 ;  /* 0x000000ff0000720c */ /* 0x002fda0000705670 */
[----:B--2---:R-:W-:Y:S05]  /*0080*/  @P0 EXIT ;  /* 0x000000000000094d */ /* 0x004fea0003800000 */
[----:B------:R-:W0:Y:S01]  /*0090*/  LDCU.128 UR4, c[0x0][0x390] ;  /* 0x00007200ff0477ac */ /* 0x000e220008000c00 */
[----:B------:R-:W1:Y:S01]  /*00a0*/  LDCU.64 UR12, c[0x0][0x358] ;  /* 0x00006b00ff0c77ac */ /* 0x000e620008000a00 */
[----:B------:R-:W2:Y:S01]  /*00b0*/  LDCU UR15, c[0x0][0x3a8] ;  /* 0x00007500ff0f77ac */ /* 0x000ea20008000800 */
[----:B0-----:R-:W-:-:S06]  /*00c0*/  UIMAD.WIDE.U32 UR4, UR10, 0x4, UR4 ;  /* 0x000000040a0478a5 */ /* 0x001fcc000f8e0004 */
[----:B------:R-:W-:Y:S02]  /*00d0*/  IMAD.U32 R2, RZ, RZ, UR4 ;  /* 0x00000004ff027e24 */ /* 0x000fe4000f8e00ff */
[----:B------:R-:W-:-:S05]  /*00e0*/  IMAD.U32 R3, RZ, RZ, UR5 ;  /* 0x00000005ff037e24 */ /* 0x000fca000f8e00ff */
[----:B-1----:R-:W2:Y:S02]  /*00f0*/  LDG.E.CONSTANT R0, desc[UR12][R2.64] ;  /* 0x0000000c02007981 */ /* 0x002ea4000c1e9900 */
[----:B--2---:R-:W-:-:S04]  /*0100*/  VIMNMX R4, PT, PT, R0, UR15, PT ;  /* 0x0000000f00047c48 */ /* 0x004fc8000bfe0100 */
[----:B------:R-:W-:-:S13]  /*0110*/  ISETP.GE.AND P0, PT, R4, 0x1, PT ;  /* 0x000000010400780c */ /* 0x000fda0003f06270 */
[----:B------:R-:W-:Y:S05]  /*0120*/  @!P0 EXIT ;  /* 0x000000000000894d */ /* 0x000fea0003800000 */
[----:B------:R-:W0:Y:S01]  /*0130*/  LDCU.64 UR4, c[0x0][0x388] ;  /* 0x00007100ff0477ac */ /* 0x000e220008000a00 */
[----:B------:R-:W1:Y:S01]  /*0140*/  LDCU.64 UR8, c[0x0][0x3a0] ;  /* 0x00007400ff0877ac */ /* 0x000e620008000a00 */
[----:B0-----:R-:W-:-:S06]  /*0150*/  UIMAD.WIDE.U32 UR4, UR10, 0x4, UR4 ;  /* 0x000000040a0478a5 */ /* 0x001fcc000f8e0004 */
[----:B------:R-:W-:Y:S02]  /*0160*/  IMAD.U32 R2, RZ, RZ, UR4 ;  /* 0x00000004ff027e24 */ /* 0x000fe4000f8e00ff */
[----:B------:R-:W-:-:S05]  /*0170*/  IMAD.U32 R3, RZ, RZ, UR5 ;  /* 0x00000005ff037e24 */ /* 0x000fca000f8e00ff */
[----:B------:R-:W2:Y:S01]  /*0180*/  LDG.E.CONSTANT R2, desc[UR12][R2.64] ;  /* 0x0000000c02027981 */ /* 0x000ea2000c1e9900 */
[----:B------:R-:W-:Y:S02]  /*0190*/  UIMAD.WIDE.U32 UR4, UR10, 0x4, UR6 ;  /* 0x000000040a0478a5 */ /* 0x000fe4000f8e0006 */
[----:B-1----:R-:W-:-:S04]  /*01a0*/  UIMAD.WIDE.U32 UR6, UR10, 0x4, UR8 ;  /* 0x000000040a0678a5 */ /* 0x002fc8000f8e0008 */
[----:B------:R-:W-:Y:S01]  /*01b0*/  MOV R26, UR4 ;  /* 0x00000004001a7c02 */ /* 0x000fe20008000f00 */
[----:B------:R-:W-:Y:S02]  /*01c0*/  IMAD.U32 R27, RZ, RZ, UR5 ;  /* 0x00000005ff1b7e24 */ /* 0x000fe4000f8e00ff */
[----:B------:R-:W-:Y:S02]  /*01d0*/  IMAD.U32 R4, RZ, RZ, UR6 ;  /* 0x00000006ff047e24 */ /* 0x000fe4000f8e00ff */
[----:B------:R-:W-:Y:S01]  /*01e0*/  IMAD.U32 R5, RZ, RZ, UR7 ;  /* 0x00000007ff057e24 */ /* 0x000fe2000f8e00ff */
[----:B------:R0:W5:Y:S04]  /*01f0*/  LDG.E.CONSTANT R26, desc[UR12][R26.64] ;  /* 0x0000000c1a1a7981 */ /* 0x000168000c1e9900 */
[----:B------:R0:W5:Y:S01]  /*0200*/  LDG.E.CONSTANT R7, desc[UR12][R4.64] ;  /* 0x0000000c04077981 */ /* 0x000162000c1e9900 */
[----:B------:R-:W-:-:S02]  /*0210*/  UIADD3 UR18, UPT, UPT, UR15, -0x1, URZ ;  /* 0xffffffff0f127890 */ /* 0x000fc4000fffe0ff */
[----:B------:R-:W-:Y:S02]  /*0220*/  UIMAD UR19, UR10, UR15, URZ ;  /* 0x0000000f0a1372a4 */ /* 0x000fe4000f8e02ff */
[----:B------:R-:W-:Y:S02]  /*0230*/  UISETP.GE.U32.AND UP0, UPT, UR18, 0x7, UPT ;  /* 0x000000071200788c */ /* 0x000fe4000bf06070 */
[----:B------:R-:W-:Y:S01]  /*0240*/  ULOP3.LUT UR24, UR15, 0x7, URZ, 0xc0, !UPT ;  /* 0x000000070f187892 */ /* 0x000fe2000f8ec0ff */
[----:B------:R-:W-:Y:S01]  /*0250*/  UMOV UR4, URZ ;  /* 0x000000ff00047c82 */ /* 0x000fe20008000000 */
[----:B--2---:R-:W1:Y:S02]  /*0260*/  F2F.F64.F32 R8, R2 ;  /* 0x0000000200087310 */ /* 0x004e640000201800 */
[----:B-1----:R-:W-:Y:S02]  /*0270*/  R2UR UR16, R8 ;  /* 0x00000000081072ca */ /* 0x002fe400000e0000 */
[----:B------:R-:W-:Y:S01]  /*0280*/  R2UR UR17, R9 ;  /* 0x00000000091172ca */ /* 0x000fe200000e0000 */
[----:B0-----:R-:W-:-:S14]  /*0290*/  BRA.U !UP0, `(.L_x_50) ;  /* 0x0000000108ec7547 */ /* 0x001fdc000b800000 */
[----:B------:R-:W0:Y:S01]  /*02a0*/  LDCU.128 UR20, c[0x0][0x3c0] ;  /* 0x00007800ff1477ac */ /* 0x000e220008000c00 */
[----:B------:R-:W1:Y:S01]  /*02b0*/  LDCU.64 UR10, c[0x0][0x3b8] ;  /* 0x00007700ff0a77ac */ /* 0x000e620008000a00 */
[----:B------:R-:W-:Y:S01]  /*02c0*/  UMOV UR4, 0x10 ;  /* 0x0000001000047882 */ /* 0x000fe20000000000 */
[----:B------:R-:W-:Y:S02]  /*02d0*/  UMOV UR5, 0x0 ;  /* 0x0000000000057882 */ /* 0x000fe40000000000 */
[----:B------:R-:W-:-:S04]  /*02e0*/  UIMAD.WIDE.U32 UR4, UR19, 0x4, UR4 ;  /* 0x00000004130478a5 */ /* 0x000fc8000f8e0004 */
[----:B0-----:R-:W-:Y:S02]  /*02f0*/  UIADD3 UR8, UP1, UPT, UR4, UR20, URZ ;  /* 0x0000001404087290 */ /* 0x001fe4000ff3e0ff */
[----:B------:R-:W-:Y:S02]  /*0300*/  UIADD3 UR6, UP2, UPT, UR4, UR22, URZ ;  /* 0x0000001604067290 */ /* 0x000fe4000ff5e0ff */
[----:B-1----:R-:W-:Y:S02]  /*0310*/  UIADD3 UR10, UP0, UPT, UR4, UR10, URZ ;  /* 0x0000000a040a7290 */ /* 0x002fe4000ff1e0ff */
[----:B------:R-:W-:Y:S01]  /*0320*/  UIADD3.X UR9, UPT, UPT, UR5, UR21, URZ, UP1, !UPT ;  /* 0x0000001505097290 */ /* 0x000fe20008ffe4ff */
[----:B------:R-:W-:Y:S01]  /*0330*/  MOV R10, UR8 ;  /* 0x00000008000a7c02 */ /* 0x000fe20008000f00 */
[----:B------:R-:W-:Y:S01]  /*0340*/  UIADD3.X UR7, UPT, UPT, UR5, UR23, URZ, UP2, !UPT ;  /* 0x0000001705077290 */ /* 0x000fe200097fe4ff */
[----:B------:R-:W-:Y:S01]  /*0350*/  IMAD.U32 R6, RZ, RZ, UR6 ;  /* 0x00000006ff067e24 */ /* 0x000fe2000f8e00ff */
[----:B------:R-:W-:Y:S01]  /*0360*/  UIADD3.X UR5, UPT, UPT, UR5, UR11, URZ, UP0, !UPT ;  /* 0x0000000b05057290 */ /* 0x000fe200087fe4ff */
[----:B------:R-:W-:Y:S01]  /*0370*/  IMAD.U32 R12, RZ, RZ, UR10 ;  /* 0x0000000aff0c7e24 */ /* 0x000fe2000f8e00ff */
[----:B------:R-:W-:Y:S01]  /*0380*/  ULOP3.LUT UR4, UR15, 0x7ffffff8, URZ, 0xc0, !UPT ;  /* 0x7ffffff80f047892 */ /* 0x000fe2000f8ec0ff */
[----:B------:R-:W-:-:S02]  /*0390*/  IMAD.U32 R13, RZ, RZ, UR9 ;  /* 0x00000009ff0d7e24 */ /* 0x000fc4000f8e00ff */
[----:B------:R-:W-:Y:S01]  /*03a0*/  IMAD.U32 R11, RZ, RZ, UR7 ;  /* 0x00000007ff0b7e24 */ /* 0x000fe2000f8e00ff */
[----:B------:R-:W-:Y:S01]  /*03b0*/  UIADD3 UR11, UPT, UPT, -UR4, URZ, URZ ;  /* 0x000000ff040b7290 */ /* 0x000fe2000fffe1ff */
[----:B------:R-:W-:-:S11]  /*03c0*/  IMAD.U32 R15, RZ, RZ, UR5 ;  /* 0x00000005ff0f7e24 */ /* 0x000fd6000f8e00ff */
.L_x_51:
[----:B0-----:R-:W-:Y:S01]  /*03d0*/  MOV R17, 0x7fc00000 ;  /* 0x7fc0000000117802 */ /* 0x001fe20000000f00 */
[----:B------:R-:W-:Y:S01]  /*03e0*/  IMAD.MOV.U32 R2, RZ, RZ, R12 ;  /* 0x000000ffff027224 */ /* 0x000fe200078e000c */
[----:B------:R-:W-:Y:S01]  /*03f0*/  MOV R8, R6 ;  /* 0x0000000600087202 */ /* 0x000fe20000000f00 */
[----:B------:R-:W-:Y:S01]  /*0400*/  IMAD.MOV.U32 R3, RZ, RZ, R15 ;  /* 0x000000ffff037224 */ /* 0x000fe200078e000f */
[----:B------:R-:W-:Y:S01]  /*0410*/  UIADD3 UR11, UPT, UPT, UR11, 0x8, URZ ;  /* 0x000000080b0b7890 */ /* 0x000fe2000fffe0ff */
[----:B------:R-:W-:Y:S01]  /*0420*/  IMAD.MOV.U32 R4, RZ, RZ, R10 ;  /* 0x000000ffff047224 */ /* 0x000fe200078e000a */
[----:B------:R-:W-:Y:S01]  /*0430*/  IADD3 R12, P0, PT, R2, 0x20, RZ ;  /* 0x00000020020c7810 */ /* 0x000fe20007f1e0ff */
[----:B------:R-:W-:Y:S01]  /*0440*/  IMAD.MOV.U32 R5, RZ, RZ, R13 ;  /* 0x000000ffff057224 */ /* 0x000fe200078e000d */
[----:B------:R0:W-:Y:S01]  /*0450*/  STG.E desc[UR12][R2.64+-0x10], R17 ;  /* 0xfffff01102007986 */ /* 0x0001e2000c10190c */
[----:B------:R-:W-:Y:S01]  /*0460*/  IMAD.MOV.U32 R9, RZ, RZ, R11 ;  /* 0x000000ffff097224 */ /* 0x000fe200078e000b */
[----:B------:R-:W-:Y:S01]  /*0470*/  UISETP.NE.AND UP0, UPT, UR11, URZ, UPT ;  /* 0x000000ff0b00728c */ /* 0x000fe2000bf05270 */
[----:B------:R-:W-:Y:S01]  /*0480*/  IADD3 R10, P1, PT, R4, 0x20, RZ ;  /* 0x00000020040a7810 */ /* 0x000fe20007f3e0ff */
[----:B------:R0:W-:Y:S01]  /*0490*/  STG.E desc[UR12][R4.64+-0x10], R17 ;  /* 0xfffff01104007986 */ /* 0x0001e2000c10190c */
[----:B------:R-:W-:Y:S01]  /*04a0*/  IADD3 R6, P2, PT, R8, 0x20, RZ ;  /* 0x0000002008067810 */ /* 0x000fe20007f5e0ff */
[----:B------:R-:W-:-:S02]  /*04b0*/  IMAD.X R15, RZ, RZ, R3, P0 ;  /* 0x000000ffff0f7224 */ /* 0x000fc400000e0603 */
[----:B------:R0:W-:Y:S01]  /*04c0*/  STG.E desc[UR12][R8.64+-0x10], R17 ;  /* 0xfffff01108007986 */ /* 0x0001e2000c10190c */
[----:B------:R-:W-:Y:S02]  /*04d0*/  IMAD.X R13, RZ, RZ, R5, P1 ;  /* 0x000000ffff0d7224 */ /* 0x000fe400008e0605 */
[----:B------:R-:W-:Y:S01]  /*04e0*/  IMAD.X R11, RZ, RZ, R9, P2 ;  /* 0x000000ffff0b7224 */ /* 0x000fe200010e0609 */
[----:B------:R0:W-:Y:S04]  /*04f0*/  STG.E desc[UR12][R2.64+-0xc], R17 ;  /* 0xfffff41102007986 */ /* 0x0001e8000c10190c */
        /* <DEDUP_REMOVED lines=19> */
[----:B------:R0:W-:Y:S01]  /*0630*/  STG.E desc[UR12][R8.64+0xc], R17 ;  /* 0x00000c1108007986 */ /* 0x0001e2000c10190c */
[----:B------:R-:W-:Y:S05]  /*0640*/  BRA.U UP0, `(.L_x_51) ;  /* 0xfffffffd00607547 */ /* 0x000fea000b83ffff */
.L_x_50:
[----:B------:R-:W-:-:S09]  /*0650*/  UISETP.NE.AND UP0, UPT, UR24, URZ, UPT ;  /* 0x000000ff1800728c */ /* 0x000fd2000bf05270 */
[----:B------:R-:W-:Y:S05]  /*0660*/  BRA.U !UP0, `(.L_x_52) ;  /* 0x0000000508107547 */ /* 0x000fea000b800000 */
[----:B------:R-:W1:Y:S01]  /*0670*/  LDCU.128 UR8, c[0x0][0x3c0] ;  /* 0x00007800ff0877ac */ /* 0x000e620008000c00 */
[----:B------:R-:W2:Y:S01]  /*0680*/  LDCU.64 UR6, c[0x0][0x3b8] ;  /* 0x00007700ff0677ac */ /* 0x000ea20008000a00 */
[----:B------:R-:W-:Y:S02]  /*0690*/  UISETP.GE.U32.AND UP0, UPT, UR24, 0x4, UPT ;  /* 0x000000041800788c */ /* 0x000fe4000bf06070 */
[----:B------:R-:W-:-:S04]  /*06a0*/  ULOP3.LUT UR20, UR15, 0x3, URZ, 0xc0, !UPT ;  /* 0x000000030f147892 */ /* 0x000fc8000f8ec0ff */
[----:B------:R-:W-:Y:S02]  /*06b0*/  UISETP.NE.AND UP1, UPT, UR20, URZ, UPT ;  /* 0x000000ff1400728c */ /* 0x000fe4000bf25270 */
[----:B-1----:R-:W-:Y:S02]  /*06c0*/  UIMAD.WIDE.U32 UR8, UR19, 0x4, UR8 ;  /* 0x00000004130878a5 */ /* 0x002fe4000f8e0008 */
[----:B------:R-:W-:Y:S02]  /*06d0*/  UIMAD.WIDE.U32 UR10, UR19, 0x4, UR10 ;  /* 0x00000004130a78a5 */ /* 0x000fe4000f8e000a */
[----:B--2---:R-:W-:Y:S01]  /*06e0*/  UIMAD.WIDE.U32 UR6, UR19, 0x4, UR6 ;  /* 0x00000004130678a5 */ /* 0x004fe2000f8e0006 */
[----:B------:R-:W-:Y:S11]  /*06f0*/  BRA.U !UP0, `(.L_x_53) ;  /* 0x00000001085c7547 */ /* 0x000ff6000b800000 */
[----:B------:R-:W-:Y:S01]  /*0700*/  UIMAD.WIDE.U32 UR22, UR4, 0x4, UR6 ;  /* 0x00000004041678a5 */ /* 0x000fe2000f8e0006 */
[----:B------:R-:W-:Y:S01]  /*0710*/  MOV R11, 0x7fc00000 ;  /* 0x7fc00000000b7802 */ /* 0x000fe20000000f00 */
[----:B------:R-:W-:Y:S02]  /*0720*/  UIMAD.WIDE.U32 UR24, UR4, 0x4, UR8 ;  /* 0x00000004041878a5 */ /* 0x000fe4000f8e0008 */
[----:B------:R-:W-:Y:S02]  /*0730*/  UIMAD.WIDE.U32 UR26, UR4, 0x4, UR10 ;  /* 0x00000004041a78a5 */ /* 0x000fe4000f8e000a */
[----:B0-----:R-:W-:Y:S01]  /*0740*/  IMAD.U32 R2, RZ, RZ, UR22 ;  /* 0x00000016ff027e24 */ /* 0x001fe2000f8e00ff */
[----:B------:R-:W-:Y:S01]  /*0750*/  UIADD3 UR4, UPT, UPT, UR4, 0x4, URZ ;  /* 0x0000000404047890 */ /* 0x000fe2000fffe0ff */
[----:B------:R-:W-:Y:S02]  /*0760*/  IMAD.U32 R3, RZ, RZ, UR23 ;  /* 0x00000017ff037e24 */ /* 0x000fe4000f8e00ff */
[----:B------:R-:W-:Y:S01]  /*0770*/  IMAD.U32 R4, RZ, RZ, UR24 ;  /* 0x00000018ff047e24 */ /* 0x000fe2000f8e00ff */
[----:B------:R-:W-:Y:S01]  /*0780*/  MOV R8, UR26 ;  /* 0x0000001a00087c02 */ /* 0x000fe20008000f00 */
[----:B------:R-:W-:Y:S01]  /*0790*/  IMAD.U32 R5, RZ, RZ, UR25 ;  /* 0x00000019ff057e24 */ /* 0x000fe2000f8e00ff */
[----:B------:R1:W-:Y:S01]  /*07a0*/  STG.E desc[UR12][R2.64], R11 ;  /* 0x0000000b02007986 */ /* 0x0003e2000c10190c */
[----:B------:R-:W-:-:S03]  /*07b0*/  IMAD.U32 R9, RZ, RZ, UR27 ;  /* 0x0000001bff097e24 */ /* 0x000fc6000f8e00ff */
        /* <DEDUP_REMOVED lines=10> */
[----:B------:R1:W-:Y:S02]  /*0860*/  STG.E desc[UR12][R8.64+0xc], R11 ;  /* 0x00000c0b08007986 */ /* 0x0003e4000c10190c */
.L_x_53:
[----:B------:R-:W-:Y:S05]  /*0870*/  BRA.U !UP1, `(.L_x_52) ;  /* 0x00000001098c7547 */ /* 0x000fea000b800000 */
[----:B------:R-:W-:Y:S02]  /*0880*/  UISETP.NE.AND UP0, UPT, UR20, 0x1, UPT ;  /* 0x000000011400788c */ /* 0x000fe4000bf05270 */
[----:B------:R-:W-:-:S04]  /*0890*/  ULOP3.LUT UR5, UR15, 0x1, URZ, 0xc0, !UPT ;  /* 0x000000010f057892 */ /* 0x000fc8000f8ec0ff */
[----:B------:R-:W-:-:S03]  /*08a0*/  UISETP.NE.U32.AND UP1, UPT, UR5, 0x1, UPT ;  /* 0x000000010500788c */ /* 0x000fc6000bf25070 */
[----:B------:R-:W-:Y:S08]  /*08b0*/  BRA.U !UP0, `(.L_x_54) ;  /* 0x0000000108447547 */ /* 0x000ff0000b800000 */
[----:B------:R-:W-:Y:S01]  /*08c0*/  UIMAD.WIDE.U32 UR20, UR4, 0x4, UR6 ;  /* 0x00000004041478a5 */ /* 0x000fe2000f8e0006 */
[----:B-1----:R-:W-:Y:S01]  /*08d0*/  IMAD.MOV.U32 R11, RZ, RZ, 0x7fc00000 ;  /* 0x7fc00000ff0b7424 */ /* 0x002fe200078e00ff */
[----:B------:R-:W-:Y:S02]  /*08e0*/  UIMAD.WIDE.U32 UR22, UR4, 0x4, UR8 ;  /* 0x00000004041678a5 */ /* 0x000fe4000f8e0008 */
[----:B------:R-:W-:Y:S02]  /*08f0*/  UIMAD.WIDE.U32 UR24, UR4, 0x4, UR10 ;  /* 0x00000004041878a5 */ /* 0x000fe4000f8e000a */
[----:B0-----:R-:W-:Y:S01]  /*0900*/  IMAD.U32 R2, RZ, RZ, UR20 ;  /* 0x00000014ff027e24 */ /* 0x001fe2000f8e00ff */
[----:B------:R-:W-:Y:S01]  /*0910*/  UIADD3 UR4, UPT, UPT, UR4, 0x2, URZ ;  /* 0x0000000204047890 */ /* 0x000fe2000fffe0ff */
[----:B------:R-:W-:Y:S01]  /*0920*/  IMAD.U32 R3, RZ, RZ, UR21 ;  /* 0x00000015ff037e24 */ /* 0x000fe2000f8e00ff */
[----:B------:R-:W-:Y:S01]  /*0930*/  MOV R4, UR22 ;  /* 0x0000001600047c02 */ /* 0x000fe20008000f00 */
[----:B------:R-:W-:-:S02]  /*0940*/  IMAD.U32 R5, RZ, RZ, UR23 ;  /* 0x00000017ff057e24 */ /* 0x000fc4000f8e00ff */
[----:B------:R-:W-:Y:S01]  /*0950*/  IMAD.U32 R8, RZ, RZ, UR24 ;  /* 0x00000018ff087e24 */ /* 0x000fe2000f8e00ff */
[----:B------:R2:W-:Y:S01]  /*0960*/  STG.E desc[UR12][R2.64], R11 ;  /* 0x0000000b02007986 */ /* 0x0005e2000c10190c */
[----:B------:R-:W-:-:S03]  /*0970*/  IMAD.U32 R9, RZ, RZ, UR25 ;  /* 0x00000019ff097e24 */ /* 0x000fc6000f8e00ff */
[----:B------:R2:W-:Y:S04]  /*0980*/  STG.E desc[UR12][R4.64], R11 ;  /* 0x0000000b04007986 */ /* 0x0005e8000c10190c */
[----:B------:R2:W-:Y:S04]  /*0990*/  STG.E desc[UR12][R8.64], R11 ;  /* 0x0000000b08007986 */ /* 0x0005e8000c10190c */
[----:B------:R2:W-:Y:S04]  /*09a0*/  STG.E desc[UR12][R2.64+0x4], R11 ;  /* 0x0000040b02007986 */ /* 0x0005e8000c10190c */
[----:B------:R2:W-:Y:S04]  /*09b0*/  STG.E desc[UR12][R4.64+0x4], R11 ;  /* 0x0000040b04007986 */ /* 0x0005e8000c10190c */
[----:B------:R2:W-:Y:S02]  /*09c0*/  STG.E desc[UR12][R8.64+0x4], R11 ;  /* 0x0000040b08007986 */ /* 0x0005e4000c10190c */
.L_x_54:
[----:B------:R-:W-:Y:S05]  /*09d0*/  BRA.U UP1, `(.L_x_52) ;  /* 0x0000000101347547 */ /* 0x000fea000b800000 */
[----:B------:R-:W-:Y:S01]  /*09e0*/  UIMAD.WIDE.U32 UR6, UR4, 0x4, UR6 ;  /* 0x00000004040678a5 */ /* 0x000fe2000f8e0006 */
[----:B-12---:R-:W-:Y:S01]  /*09f0*/  IMAD.MOV.U32 R11, RZ, RZ, 0x7fc00000 ;  /* 0x7fc00000ff0b7424 */ /* 0x006fe200078e00ff */
[----:B------:R-:W-:Y:S02]  /*0a00*/  UIMAD.WIDE.U32 UR8, UR4, 0x4, UR8 ;  /* 0x00000004040878a5 */ /* 0x000fe4000f8e0008 */
[----:B------:R-:W-:Y:S02]  /*0a10*/  UIMAD.WIDE.U32 UR4, UR4, 0x4, UR10 ;  /* 0x00000004040478a5 */ /* 0x000fe4000f8e000a */
[----:B0-----:R-:W-:Y:S01]  /*0a20*/  MOV R2, UR6 ;  /* 0x0000000600027c02 */ /* 0x001fe20008000f00 */
[----:B------:R-:W-:Y:S02]  /*0a30*/  IMAD.U32 R3, RZ, RZ, UR7 ;  /* 0x00000007ff037e24 */ /* 0x000fe4000f8e00ff */
[----:B------:R-:W-:Y:S01]  /*0a40*/  IMAD.U32 R4, RZ, RZ, UR8 ;  /* 0x00000008ff047e24 */ /* 0x000fe2000f8e00ff */
[----:B------:R-:W-:Y:S01]  /*0a50*/  MOV R9, UR5 ;  /* 0x0000000500097c02 */ /* 0x000fe20008000f00 */
[----:B------:R-:W-:Y:S01]  /*0a60*/  IMAD.U32 R5, RZ, RZ, UR9 ;  /* 0x00000009ff057e24 */ /* 0x000fe2000f8e00ff */
[----:B------:R3:W-:Y:S01]  /*0a70*/  STG.E desc[UR12][R2.64], R11 ;  /* 0x0000000b02007986 */ /* 0x0007e2000c10190c */
[----:B------:R-:W-:-:S03]  /*0a80*/  IMAD.U32 R8, RZ, RZ, UR4 ;  /* 0x00000004ff087e24 */ /* 0x000fc6000f8e00ff */
[----:B------:R3:W-:Y:S04]  /*0a90*/  STG.E desc[UR12][R4.64], R11 ;  /* 0x0000000b04007986 */ /* 0x0007e8000c10190c */
[----:B------:R3:W-:Y:S02]  /*0aa0*/  STG.E desc[UR12][R8.64], R11 ;  /* 0x0000000b08007986 */ /* 0x0007e4000c10190c */
.L_x_52:
[----:B0123--:R-:W0:Y:S02]  /*0ab0*/  LDC R5, c[0x0][0x3b0] ;  /* 0x0000ec00ff057b82 */ /* 0x00fe240000000800 */
[----:B0-----:R-:W-:-:S13]  /*0ac0*/  ISETP.LT.AND P0, PT, R5, UR18, PT ;  /* 0x0000001205007c0c */ /* 0x001fda000bf01270 */
[----:B------:R-:W-:Y:S05]  /*0ad0*/  @!P0 EXIT ;  /* 0x000000000000894d */ /* 0x000fea0003800000 */
[----:B------:R-:W0:Y:S02]  /*0ae0*/  LDC.64 R2, c[0x0][0x380] ;  /* 0x0000e000ff027b82 */ /* 0x000e240000000a00 */
[----:B0-----:R-:W-:-:S05]  /*0af0*/  IMAD.WIDE R2, R5, 0x4, R2 ;  /* 0x0000000405027825 */ /* 0x001fca00078e0202 */
[----:B------:R0:W2:Y:S01]  /*0b00*/  LDG.E.CONSTANT R6, desc[UR12][R2.64] ;  /* 0x0000000c02067981 */ /* 0x0000a2000c1e9900 */
[----:B------:R-:W-:Y:S02]  /*0b10*/  VIADD R4, R0, 0x1 ;  /* 0x0000000100047836 */ /* 0x000fe40000000000 */
[----:B------:R-:W-:Y:S02]  /*0b20*/  IMAD.MOV.U32 R8, RZ, RZ, 0x1 ;  /* 0x00000001ff087424 */ /* 0x000fe400078e00ff */
[----:B------:R-:W-:Y:S02]  /*0b30*/  IMAD.MOV.U32 R16, RZ, RZ, RZ ;  /* 0x000000ffff107224 */ /* 0x000fe400078e00ff */
[----:B------:R-:W1:Y:S01]  /*0b40*/  I2F.F64.U32 R4, R4 ;  /* 0x0000000400047312 */ /* 0x000e620000201800 */
[----:B------:R-:W-:-:S07]  /*0b50*/  IMAD.MOV.U32 R17, RZ, RZ, 0x40000000 ;  /* 0x40000000ff117424 */ /* 0x000fce00078e00ff */
[----:B-1----:R-:W1:Y:S02]  /*0b60*/  MUFU.RCP64H R9, R5 ;  /* 0x0000000500097308 */ /* 0x002e640000001800 */
[----:B-1----:R-:W-:-:S08]  /*0b70*/  DFMA R10, -R4, R8, 1 ;  /* 0x3ff00000040a742b */ /* 0x002fd00000000108 */
[----:B------:R-:W-:-:S08]  /*0b80*/  DFMA R10, R10, R10, R10 ;  /* 0x0000000a0a0a722b */ /* 0x000fd0000000000a */
[----:B------:R-:W-:-:S08]  /*0b90*/  DFMA R10, R8, R10, R8 ;  /* 0x0000000a080a722b */ /* 0x000fd00000000008 */
[----:B------:R-:W-:-:S08]  /*0ba0*/  DFMA R8, -R4, R10, 1 ;  /* 0x3ff000000408742b */ /* 0x000fd0000000010a */
[----:B------:R-:W-:-:S08]  /*0bb0*/  DFMA R8, R10, R8, R10 ;  /* 0x000000080a08722b */ /* 0x000fd0000000000a */
[----:B------:R-:W-:-:S08]  /*0bc0*/  DMUL R10, R8, 2 ;  /* 0x40000000080a7828 */ /* 0x000fd00000000000 */
[----:B0-----:R-:W-:-:S08]  /*0bd0*/  DFMA R2, -R4, R10, 2 ;  /* 0x400000000402742b */ /* 0x001fd0000000010a */
[----:B------:R-:W-:-:S10]  /*0be0*/  DFMA R2, R8, R2, R10 ;  /* 0x000000020802722b */ /* 0x000fd4000000000a */
[----:B------:R-:W-:-:S05]  /*0bf0*/  FFMA R0, RZ, R5, R3 ;  /* 0x00000005ff007223 */ /* 0x000fca0000000003 */
[----:B------:R-:W-:Y:S01]  /*0c00*/  FSETP.GT.AND P0, PT, |R0|, 1.469367938527859385e-39, PT ;  /* 0x001000000000780b */ /* 0x000fe20003f04200 */
[----:B--2---:R0:W1:-:S12]  /*0c10*/  F2F.F64.F32 R8, R6 ;  /* 0x0000000600087310 */ /* 0x0040580000201800 */
[----:B------:R-:W-:Y:S05]  /*0c20*/  @P0 BRA `(.L_x_55) ;  /* 0x0000000000140947 */ /* 0x000fea0003800000 */
[----:B------:R-:W-:Y:S02]  /*0c30*/  MOV R15, R5 ;  /* 0x00000005000f7202 */ /* 0x000fe40000000f00 */
[----:B------:R-:W-:-:S07]  /*0c40*/  MOV R28, 0xc60 ;  /* 0x00000c60001c7802 */ /* 0x000fce0000000f00 */
[----:B01---5:R-:W-:Y:S05]  /*0c50*/  CALL.REL.NOINC `($__internal_1_$__cuda_sm20_div_rn_f64_full) ;  /* 0x00000018009c7944 */ /* 0x023fea0003c00000 */
[----:B------:R-:W-:Y:S02]  /*0c60*/  IMAD.MOV.U32 R2, RZ, RZ, R4 ;  /* 0x000000ffff027224 */ /* 0x000fe400078e0004 */
[----:B------:R-:W-:-:S07]  /*0c70*/  IMAD.MOV.U32 R3, RZ, RZ, R5 ;  /* 0x000000ffff037224 */ /* 0x000fce00078e0005 */
.L_x_55:
[----:B-----5:R-:W-:Y:S01]  /*0c80*/  ISETP.NE.AND P0, PT, R26, RZ, PT ;  /* 0x000000ff1a00720c */ /* 0x020fe20003f05270 */
[----:B------:R-:W-:Y:S01]  /*0c90*/  DADD R10, -R2, 1 ;  /* 0x3ff00000020a7429 */ /* 0x000fe20000000100 */
[----:B------:R-:W-:-:S11]  /*0ca0*/  CS2R R4, SRZ ;  /* 0x0000000000047805 */ /* 0x000fd6000001ff00 */
[----:B------:R-:W-:Y:S05]  /*0cb0*/  @!P0 BRA `(.L_x_56) ;  /* 0x00000000004c8947 */ /* 0x000fea0003800000 */
[----:B------:R-:W2:Y:S01]  /*0cc0*/  I2F.F64 R12, R7 ;  /* 0x00000007000c7312 */ /* 0x000ea20000201c00 */
[----:B------:R-:W-:Y:S01]  /*0cd0*/  IMAD.MOV.U32 R4, RZ, RZ, 0x1 ;  /* 0x00000001ff047424 */ /* 0x000fe200078e00ff */
[----:B--2---:R-:W-:-:S06]  /*0ce0*/  DADD R12, R12, 1 ;  /* 0x3ff000000c0c7429 */ /* 0x004fcc0000000000 */
[----:B------:R-:W2:Y:S02]  /*0cf0*/  MUFU.RCP64H R5, R13 ;  /* 0x0000000d00057308 */ /* 0x000ea40000001800 */
[----:B--2---:R-:W-:-:S08]  /*0d00*/  DFMA R14, -R12, R4, 1 ;  /* 0x3ff000000c0e742b */ /* 0x004fd00000000104 */
        /* <DEDUP_REMOVED lines=11> */
[----:B------:R-:W-:Y:S02]  /*0dc0*/  MOV R15, R13 ;  /* 0x0000000d000f7202 */ /* 0x000fe40000000f00 */
[----:B------:R-:W-:-:S07]  /*0dd0*/  MOV R28, 0xdf0 ;  /* 0x00000df0001c7802 */ /* 0x000fce0000000f00 */
[----:B01----:R-:W-:Y:S05]  /*0de0*/  CALL.REL.NOINC `($__internal_1_$__cuda_sm20_div_rn_f64_full) ;  /* 0x0000001800387944 */ /* 0x003fea0003c00000 */
.L_x_56:
[----:B------:R-:W2:Y:S01]  /*0df0*/  LDCU UR6, c[0x0][0x3b0] ;  /* 0x00007600ff0677ac */ /* 0x000ea20008000800 */
[----:B------:R-:W3:Y:S01]  /*0e00*/  LDCU UR7, c[0x0][0x3a8] ;  /* 0x00007500ff0777ac */ /* 0x000ee20008000800 */
[----:B--2---:R-:W-:-:S04]  /*0e10*/  UIADD3 UR4, UPT, UPT, UR6, 0x1, URZ ;  /* 0x0000000106047890 */ /* 0x004fc8000fffe0ff */
[----:B---3--:R-:W-:-:S06]  /*0e20*/  UISETP.GE.AND UP0, UPT, UR4, UR7, UPT ;  /* 0x000000070400728c */ /* 0x008fcc000bf06270 */
[----:B------:R-:W-:-:S13]  /*0e30*/  PLOP3.LUT P0, PT, PT, PT, UP0, 0x80, 0x8 ;  /* 0x000000000008781c */ /* 0x000fda0003f0f008 */
[----:B------:R-:W-:Y:S05]  /*0e40*/  @P0 EXIT ;  /* 0x000000000000094d */ /* 0x000fea0003800000 */
[----:B------:R-:W-:Y:S01]  /*0e50*/  ULOP3.LUT UR5, URZ, UR6, URZ, 0x33, !UPT ;  /* 0x00000006ff057292 */ /* 0x000fe2000f8e33ff */
[----:B------:R-:W-:Y:S01]  /*0e60*/  DADD R12, -R4, 1 ;  /* 0x3ff00000040c7429 */ /* 0x000fe20000000100 */
[----:B------:R-:W-:Y:S01]  /*0e70*/  UIADD3 UR6, UPT, UPT, UR7, -0x2, -UR6 ;  /* 0xfffffffe07067890 */ /* 0x000fe2000fffe806 */
[----:B------:R-:W-:Y:S01]  /*0e80*/  PRMT R0, RZ, 0x7610, R0 ;  /* 0x00007610ff007816 */ /* 0x000fe20000000000 */
[----:B------:R-:W-:Y:S01]  /*0e90*/  UIADD3 UR5, UPT, UPT, UR5, UR7, URZ ;  /* 0x0000000705057290 */ /* 0x000fe2000fffe0ff */
[----:B------:R-:W-:Y:S01]  /*0ea0*/  PRMT R20, RZ, 0x7610, R20 ;  /* 0x00007610ff147816 */ /* 0x000fe20000000014 */
[----:B------:R-:W-:Y:S01]  /*0eb0*/  UISETP.GE.U32.AND UP0, UPT, UR6, 0x3, UPT ;  /* 0x000000030600788c */ /* 0x000fe2000bf06070 */
[----:B------:R-:W-:Y:S02]  /*0ec0*/  CS2R R18, SRZ ;  /* 0x0000000000127805 */ /* 0x000fe4000001ff00 */
[----:B------:R-:W-:Y:S01]  /*0ed0*/  CS2R R14, SRZ ;  /* 0x00000000000e7805 */ /* 0x000fe2000001ff00 */
[----:B01----:R-:W-:Y:S01]  /*0ee0*/  IMAD.MOV.U32 R6, RZ, RZ, R8 ;  /* 0x000000ffff067224 */ /* 0x003fe200078e0008 */
[----:B------:R-:W-:Y:S01]  /*0ef0*/  ULOP3.LUT UR18, UR5, 0x3, URZ, 0xc0, !UPT ;  /* 0x0000000305127892 */ /* 0x000fe2000f8ec0ff */
[----:B------:R-:W-:-:S03]  /*0f00*/  IMAD.MOV.U32 R7, RZ, RZ, R9 ;  /* 0x000000ffff077224 */ /* 0x000fc600078e0009 */
[----:B------:R-:W-:Y:S08]  /*0f10*/  BRA.U !UP0, `(.L_x_57) ;  /* 0x00000011089c7547 */ /* 0x000ff0000b800000 */
[----:B------:R-:W0:Y:S01]  /*0f20*/  LDCU.64 UR10, c[0x0][0x3b8] ;  /* 0x00007700ff0a77ac */ /* 0x000e220008000a00 */
[----:B------:R-:W-:Y:S02]  /*0f30*/  PRMT R0, RZ, 0x7610, R0 ;  /* 0x00007610ff007816 */ /* 0x000fe40000000000 */
[----:B------:R-:W-:Y:S01]  /*0f40*/  CS2R R18, SRZ ;  /* 0x0000000000127805 */ /* 0x000fe2000001ff00 */
[----:B------:R-:W-:Y:S01]  /*0f50*/  IMAD.MOV.U32 R6, RZ, RZ, R8 ;  /* 0x000000ffff067224 */ /* 0x000fe200078e0008 */
[----:B------:R-:W1:Y:S01]  /*0f60*/  LDCU.64 UR8, c[0x0][0x3c0] ;  /* 0x00007800ff0877ac */ /* 0x000e620008000a00 */
[----:B------:R-:W-:Y:S01]  /*0f70*/  IMAD.MOV.U32 R7, RZ, RZ, R9 ;  /* 0x000000ffff077224 */ /* 0x000fe200078e0009 */
[----:B------:R-:W-:Y:S01]  /*0f80*/  UMOV UR6, 0x8 ;  /* 0x0000000800067882 */ /* 0x000fe20000000000 */
[----:B------:R-:W-:Y:S01]  /*0f90*/  UMOV UR7, 0x0 ;  /* 0x0000000000077882 */ /* 0x000fe20000000000 */
[----:B------:R-:W-:Y:S02]  /*0fa0*/  ULOP3.LUT UR5, UR5, 0xfffffffc, URZ, 0xc0, !UPT ;  /* 0xfffffffc05057892 */ /* 0x000fe4000f8ec0ff */
[----:B------:R-:W-:Y:S01]  /*0fb0*/  UIMAD.WIDE.U32 UR6, UR19, 0x4, UR6 ;  /* 0x00000004130678a5 */ /* 0x000fe2000f8e0006 */
[----:B------:R-:W2:Y:S03]  /*0fc0*/  LDCU.64 UR28, c[0x0][0x3c8] ;  /* 0x00007900ff1c77ac */ /* 0x000ea60008000a00 */
[----:B0-----:R-:W-:Y:S01]  /*0fd0*/  UIADD3 UR10, UP0, UPT, UR6, UR10, URZ ;  /* 0x0000000a060a7290 */ /* 0x001fe2000ff1e0ff */
[----:B------:R-:W0:Y:S01]  /*0fe0*/  LDCU.64 UR26, c[0x0][0x380] ;  /* 0x00007000ff1a77ac */ /* 0x000e220008000a00 */
[----:B-1----:R-:W-:-:S02]  /*0ff0*/  UIADD3 UR8, UP1, UPT, UR6, UR8, URZ ;  /* 0x0000000806087290 */ /* 0x002fc4000ff3e0ff */
[----:B------:R-:W-:Y:S02]  /*1000*/  UIADD3.X UR11, UPT, UPT, UR7, UR11, URZ, UP0, !UPT ;  /* 0x0000000b070b7290 */ /* 0x000fe400087fe4ff */
[----:B------:R-:W-:Y:S02]  /*1010*/  UIADD3.X UR9, UPT, UPT, UR7, UR9, URZ, UP1, !UPT ;  /* 0x0000000907097290 */ /* 0x000fe40008ffe4ff */
[----:B------:R-:W-:-:S12]  /*1020*/  UIADD3 UR5, UPT, UPT, -UR5, URZ, URZ ;  /* 0x000000ff05057290 */ /* 0x000fd8000fffe1ff */
.L_x_74:
[----:B0-----:R-:W-:-:S06]  /*1030*/  UIMAD.WIDE UR20, UR4, 0x4, UR26 ;  /* 0x00000004041478a5 */ /* 0x001fcc000f8e021a */
[----:B------:R-:W-:Y:S01]  /*1040*/  MOV R22, UR20 ;  /* 0x0000001400167c02 */ /* 0x000fe20008000f00 */
[----:B------:R-:W-:-:S05]  /*1050*/  IMAD.U32 R23, RZ, RZ, UR21 ;  /* 0x00000015ff177e24 */ /* 0x000fca000f8e00ff */
[----:B------:R-:W3:Y:S01]  /*1060*/  LDG.E.CONSTANT R16, desc[UR12][R22.64] ;  /* 0x0000000c16107981 */ /* 0x000ee2000c1e9900 */
[----:B------:R-:W-:Y:S01]  /*1070*/  UMOV UR6, UR10 ;  /* 0x0000000a00067c82 */ /* 0x000fe20008000000 */
[----:B------:R-:W-:Y:S01]  /*1080*/  UMOV UR7, UR11 ;  /* 0x0000000b00077c82 */ /* 0x000fe20008000000 */
[----:B------:R-:W-:Y:S02]  /*1090*/  UIADD3 UR5, UPT, UPT, UR5, 0x4, URZ ;  /* 0x0000000405057890 */ /* 0x000fe4000fffe0ff */
[----:B------:R-:W-:Y:S02]  /*10a0*/  UIMAD.WIDE UR22, UR4, 0x4, UR6 ;  /* 0x00000004041678a5 */ /* 0x000fe4000f8e0206 */
[----:B------:R-:W-:Y:S01]  /*10b0*/  UISETP.NE.AND UP0, UPT, UR5, URZ, UPT ;  /* 0x000000ff0500728c */ /* 0x000fe2000bf05270 */
[----:B------:R-:W-:Y:S01]  /*10c0*/  UMOV UR6, UR8 ;  /* 0x0000000800067c82 */ /* 0x000fe20008000000 */
[----:B------:R-:W-:Y:S02]  /*10d0*/  UMOV UR7, UR9 ;  /* 0x0000000900077c82 */ /* 0x000fe40008000000 */
[----:B------:R-:W-:Y:S01]  /*10e0*/  UIMAD.WIDE UR24, UR4, 0x4, UR6 ;  /* 0x00000004041878a5 */ /* 0x000fe2000f8e0206 */
[----:B---3--:R-:W0:Y:S02]  /*10f0*/  F2F.F64.F32 R16, R16 ;  /* 0x0000001000107310 */ /* 0x008e240000201800 */
[----:B0-----:R-:W-:-:S08]  /*1100*/  DADD R8, R16, -R8 ;  /* 0x0000000010087229 */ /* 0x001fd00000000808 */
[----:B------:R-:W-:-:S14]  /*1110*/  DSETP.NAN.AND P0, PT, R8, R8, PT ;  /* 0x000000080800722a */ /* 0x000fdc0003f08000 */
[----:B------:R-:W-:Y:S05]  /*1120*/  @P0 BRA `(.L_x_58) ;  /* 0x00000000001c0947 */ /* 0x000fea0003800000 */
[----:B------:R-:W-:Y:S01]  /*1130*/  LOP3.LUT P0, RZ, R20, 0xff, RZ, 0xc0, !PT ;  /* 0x000000ff14ff7812 */ /* 0x000fe2000780c0ff */
[----:B------:R-:W-:Y:S01]  /*1140*/  DADD R8, -RZ, |R8| ;  /* 0x00000000ff087229 */ /* 0x000fe20000000508 */
[----:B------:R-:W-:-:S11]  /*1150*/  IMAD.MOV.U32 R20, RZ, RZ, 0x1 ;  /* 0x00000001ff147424 */ /* 0x000fd600078e00ff */
[----:B------:R-:W-:Y:S05]  /*1160*/  @!P0 BRA `(.L_x_59) ;  /* 0x0000000000208947 */ /* 0x000fea0003800000 */
[----:B------:R-:W-:-:S08]  /*1170*/  DMUL R14, R10, R14 ;  /* 0x0000000e0a0e7228 */ /* 0x000fd00000000000 */
[----:B------:R-:W-:Y:S01]  /*1180*/  DFMA R8, R8, R2, R14 ;  /* 0x000000020808722b */ /* 0x000fe2000000000e */
[----:B------:R-:W-:Y:S10]  /*1190*/  BRA `(.L_x_59) ;  /* 0x0000000000147947 */ /* 0x000ff40003800000 */
.L_x_58:
[----:B------:R-:W-:Y:S01]  /*11a0*/  LOP3.LUT P0, RZ, R20, 0xff, RZ, 0xc0, !PT ;  /* 0x000000ff14ff7812 */ /* 0x000fe2000780c0ff */
[----:B------:R-:W-:Y:S01]  /*11b0*/  IMAD.MOV.U32 R8, RZ, RZ, R14 ;  /* 0x000000ffff087224 */ /* 0x000fe200078e000e */
[----:B------:R-:W-:Y:S01]  /*11c0*/  PRMT R21, RZ, 0x7610, R21 ;  /* 0x00007610ff157816 */ /* 0x000fe20000000015 */
[----:B------:R-:W-:-:S10]  /*11d0*/  IMAD.MOV.U32 R9, RZ, RZ, R15 ;  /* 0x000000ffff097224 */ /* 0x000fd400078e000f */
[----:B------:R-:W-:Y:S05]  /*11e0*/  @!P0 BRA `(.L_x_60) ;  /* 0x0000000000b48947 */ /* 0x000fea0003800000 */
.L_x_59:
[----:B------:R-:W-:Y:S01]  /*11f0*/  ISETP.NE.AND P0, PT, R26, RZ, PT ;  /* 0x000000ff1a00720c */ /* 0x000fe20003f05270 */
[----:B------:R-:W-:-:S12]  /*1200*/  DMUL R14, R8, UR16 ;  /* 0x00000010080e7c28 */ /* 0x000fd80008000000 */
[----:B------:R-:W-:Y:S05]  /*1210*/  @!P0 BRA `(.L_x_61) ;  /* 0x0000000000208947 */ /* 0x000fea0003800000 */
[----:B------:R-:W-:Y:S01]  /*1220*/  LOP3.LUT P0, RZ, R0, 0xff, RZ, 0xc0, !PT ;  /* 0x000000ff00ff7812 */ /* 0x000fe2000780c0ff */
[----:B------:R-:W-:-:S12]  /*1230*/  IMAD.MOV.U32 R0, RZ, RZ, 0x1 ;  /* 0x00000001ff007424 */ /* 0x000fd800078e00ff */
[----:B------:R-:W-:Y:S01]  /*1240*/  @P0 DMUL R22, R12, R18 ;  /* 0x000000120c160228 */ /* 0x000fe20000000000 */
[----:B------:R-:W-:Y:S01]  /*1250*/  MOV R18, R14 ;  /* 0x0000000e00127202 */ /* 0x000fe20000000f00 */
[----:B------:R-:W-:-:S06]  /*1260*/  IMAD.MOV.U32 R19, RZ, RZ, R15 ;  /* 0x000000ffff137224 */ /* 0x000fcc00078e000f */
[----:B------:R-:W-:-:S10]  /*1270*/  @P0 DFMA R18, R14, R4, R22 ;  /* 0x000000040e12022b */ /* 0x000fd40000000016 */
[----:B------:R-:W-:Y:S02]  /*1280*/  @P0 IMAD.MOV.U32 R14, RZ, RZ, R18 ;  /* 0x000000ffff0e0224 */ /* 0x000fe400078e0012 */
[----:B------:R-:W-:-:S07]  /*1290*/  @P0 IMAD.MOV.U32 R15, RZ, RZ, R19 ;  /* 0x000000ffff0f0224 */ /* 0x000fce00078e0013 */
.L_x_61:
[----:B------:R-:W-:Y:S01]  /*12a0*/  DADD R22, R16, -R14 ;  /* 0x0000000010167229 */ /* 0x000fe2000000080e */
[----:B------:R-:W-:Y:S01]  /*12b0*/  MOV R21, R7 ;  /* 0x0000000700157202 */ /* 0x000fe20000000f00 */
[----:B--2---:R-:W-:-:S04]  /*12c0*/  UIMAD.WIDE.U32 UR6, UR19, 0x4, UR28 ;  /* 0x00000004130678a5 */ /* 0x004fc8000f8e001c */
[----:B------:R-:W-:Y:S02]  /*12d0*/  UIMAD.WIDE UR6, UR4, 0x4, UR6 ;  /* 0x00000004040678a5 */ /* 0x000fe4000f8e0206 */
[----:B------:R-:W-:Y:S02]  /*12e0*/  DSETP.MAX.AND P0, P1, R6, R22, PT ;  /* 0x000000160600722a */ /* 0x000fe4000390f000 */
[----:B------:R-:W-:Y:S02]  /*12f0*/  IMAD.MOV.U32 R24, RZ, RZ, R23 ;  /* 0x000000ffff187224 */ /* 0x000fe400078e0017 */
[----:B------:R-:W-:Y:S01]  /*1300*/  IMAD.MOV.U32 R7, RZ, RZ, R22 ;  /* 0x000000ffff077224 */ /* 0x000fe200078e0016 */
[----:B------:R-:W-:Y:S01]  /*1310*/  DADD R22, R16, R14 ;  /* 0x0000000010167229 */ /* 0x000fe2000000000e */
[----:B------:R-:W-:Y:S01]  /*1320*/  IMAD.U32 R28, RZ, RZ, UR6 ;  /* 0x00000006ff1c7e24 */ /* 0x000fe2000f8e00ff */
[----:B------:R-:W-:Y:S01]  /*1330*/  FSEL R21, R21, R24, P0 ;  /* 0x0000001815157208 */ /* 0x000fe20000000000 */
[----:B------:R-:W-:Y:S01]  /*1340*/  IMAD.U32 R29, RZ, RZ, UR7 ;  /* 0x00000007ff1d7e24 */ /* 0x000fe2000f8e00ff */
[----:B------:R-:W-:-:S05]  /*1350*/  SEL R6, R6, R7, P0 ;  /* 0x0000000706067207 */ /* 0x000fca0000000000 */
[----:B------:R-:W-:-:S05]  /*1360*/  @P1 LOP3.LUT R21, R24, 0x80000, RZ, 0xfc, !PT ;  /* 0x0008000018151812 */ /* 0x000fca00078efcff */
[----:B------:R-:W-:Y:S02]  /*1370*/  IMAD.MOV.U32 R7, RZ, RZ, R21 ;  /* 0x000000ffff077224 */ /* 0x000fe400078e0015 */
[----:B------:R-:W-:-:S04]  /*1380*/  IMAD.MOV.U32 R21, RZ, RZ, R22 ;  /* 0x000000ffff157224 */ /* 0x000fc800078e0016 */
[----:B------:R-:W-:Y:S01]  /*1390*/  DSETP.MIN.AND P0, P1, R22, R6, PT ;  /* 0x000000061600722a */ /* 0x000fe20003900000 */
[----:B------:R-:W-:-:S05]  /*13a0*/  MOV R22, R7 ;  /* 0x0000000700167202 */ /* 0x000fca0000000f00 */
[----:B------:R-:W-:Y:S02]  /*13b0*/  FSEL R23, R23, R22, P0 ;  /* 0x0000001617177208 */ /* 0x000fe40000000000 */
[----:B------:R-:W-:Y:S02]  /*13c0*/  SEL R6, R21, R6, P0 ;  /* 0x0000000615067207 */ /* 0x000fe40000000000 */
[----:B------:R-:W-:-:S04]  /*13d0*/  PRMT R21, R20, 0x7610, R21 ;  /* 0x0000761014157816 */ /* 0x000fc80000000015 */
[----:B------:R-:W-:-:S05]  /*13e0*/  @P1 LOP3.LUT R23, R22, 0x80000, RZ, 0xfc, !PT ;  /* 0x0008000016171812 */ /* 0x000fca00078efcff */
[----:B------:R-:W-:-:S04]  /*13f0*/  IMAD.MOV.U32 R7, RZ, RZ, R23 ;  /* 0x000000ffff077224 */ /* 0x000fc800078e0017 */
[----:B------:R-:W0:Y:S02]  /*1400*/  F2F.F32.F64 R23, R6 ;  /* 0x0000000600177310 */ /* 0x000e240000301000 */
[C-C-:B------:R-:W-:Y:S02]  /*1410*/  DADD R24, R6.reuse, R14.reuse ;  /* 0x0000000006187229 */ /* 0x140fe4000000000e */
[----:B------:R-:W-:-:S04]  /*1420*/  DADD R14, R6, -R14 ;  /* 0x00000000060e7229 */ /* 0x000fc8000000080e */
[----:B------:R1:W2:Y:S08]  /*1430*/  F2F.F32.F64 R22, R24 ;  /* 0x0000001800167310 */ /* 0x0002b00000301000 */
[----:B------:R3:W4:Y:S01]  /*1440*/  F2F.F32.F64 R27, R14 ;  /* 0x0000000e001b7310 */ /* 0x0007220000301000 */
[----:B-1----:R-:W-:Y:S01]  /*1450*/  IMAD.U32 R24, RZ, RZ, UR24 ;  /* 0x00000018ff187e24 */ /* 0x002fe2000f8e00ff */
[----:B------:R-:W-:Y:S01]  /*1460*/  MOV R25, UR25 ;  /* 0x0000001900197c02 */ /* 0x000fe20008000f00 */
[----:B---3--:R-:W-:-:S02]  /*1470*/  IMAD.U32 R14, RZ, RZ, UR22 ;  /* 0x00000016ff0e7e24 */ /* 0x008fc4000f8e00ff */
[----:B------:R-:W-:-:S05]  /*1480*/  IMAD.U32 R15, RZ, RZ, UR23 ;  /* 0x00000017ff0f7e24 */ /* 0x000fca000f8e00ff */
[----:B0-----:R0:W-:Y:S04]  /*1490*/  STG.E desc[UR12][R14.64+-0x8], R23 ;  /* 0xfffff8170e007986 */ /* 0x0011e8000c10190c */
[----:B--2---:R0:W-:Y:S04]  /*14a0*/  STG.E desc[UR12][R24.64+-0x8], R22 ;  /* 0xfffff81618007986 */ /* 0x0041e8000c10190c */
[----:B----4-:R0:W-:Y:S02]  /*14b0*/  STG.E desc[UR12][R28.64], R27 ;  /* 0x0000001b1c007986 */ /* 0x0101e4000c10190c */
.L_x_60:
[----:B0-----:R-:W-:Y:S02]  /*14c0*/  IMAD.U32 R22, RZ, RZ, UR20 ;  /* 0x00000014ff167e24 */ /* 0x001fe4000f8e00ff */
[----:B------:R-:W-:-:S05]  /*14d0*/  IMAD.U32 R23, RZ, RZ, UR21 ;  /* 0x00000015ff177e24 */ /* 0x000fca000f8e00ff */
[----:B------:R-:W3:Y:S02]  /*14e0*/  LDG.E.CONSTANT R14, desc[UR12][R22.64+0x4] ;  /* 0x0000040c160e7981 */ /* 0x000ee4000c1e9900 */
[----:B---3--:R-:W0:Y:S02]  /*14f0*/  F2F.F64.F32 R14, R14 ;  /* 0x0000000e000e7310 */ /* 0x008e240000201800 */
[----:B0-----:R-:W-:-:S08]  /*1500*/  DADD R16, -R16, R14 ;  /* 0x0000000010107229 */ /* 0x001fd0000000010e */
[--C-:B------:R-:W-:Y:S02]  /*1510*/  DSETP.NAN.AND P0, PT, R16, R16.reuse, PT ;  /* 0x000000101000722a */ /* 0x100fe40003f08000 */
[----:B------:R-:W-:-:S12]  /*1520*/  DADD R16, -RZ, |R16| ;  /* 0x00000000ff107229 */ /* 0x000fd80000000510 */
[----:B------:R-:W-:Y:S05]  /*1530*/  @!P0 BRA `(.L_x_62) ;  /* 0x0000000000208947 */ /* 0x000fea0003800000 */
[----:B------:R-:W-:Y:S01]  /*1540*/  LOP3.LUT P0, RZ, R21, 0xff, RZ, 0xc0, !PT ;  /* 0x000000ff15ff7812 */ /* 0x000fe2000780c0ff */
[----:B------:R-:W-:Y:S01]  /*1550*/  IMAD.MOV.U32 R17, RZ, RZ, R9 ;  /* 0x000000ffff117224 */ /* 0x000fe200078e0009 */
[----:B------:R-:W-:Y:S01]  /*1560*/  MOV R16, R8 ;  /* 0x0000000800107202 */ /* 0x000fe20000000f00 */
[----:B------:R-:W-:Y:S01]  /*1570*/  IMAD.MOV.U32 R8, RZ, RZ, R18 ;  /* 0x000000ffff087224 */ /* 0x000fe200078e0012 */
[----:B------:R-:W-:Y:S01]  /*1580*/  PRMT R22, RZ, 0x7610, R22 ;  /* 0x00007610ff167816 */ /* 0x000fe20000000016 */
[----:B------:R-:W-:-:S08]  /*1590*/  IMAD.MOV.U32 R9, RZ, RZ, R19 ;  /* 0x000000ffff097224 */ /* 0x000fd000078e0013 */
[----:B------:R-:W-:Y:S05]  /*15a0*/  @!P0 BRA `(.L_x_63) ;  /* 0x0000000000d08947 */ /* 0x000fea0003800000 */
[----:B------:R-:W-:Y:S05]  /*15b0*/  BRA `(.L_x_64) ;  /* 0x0000000000107947 */ /* 0x000fea0003800000 */
.L_x_62:
[----:B------:R-:W-:Y:S01]  /*15c0*/  LOP3.LUT P0, RZ, R21, 0xff, RZ, 0xc0, !PT ;  /* 0x000000ff15ff7812 */ /* 0x000fe2000780c0ff */
[----:B------:R-:W-:-:S12]  /*15d0*/  IMAD.MOV.U32 R21, RZ, RZ, 0x1 ;  /* 0x00000001ff157424 */ /* 0x000fd800078e00ff */
[----:B------:R-:W-:-:S08]  /*15e0*/  @P0 DMUL R8, R10, R8 ;  /* 0x000000080a080228 */ /* 0x000fd00000000000 */
[----:B------:R-:W-:-:S11]  /*15f0*/  @P0 DFMA R16, R16, R2, R8 ;  /* 0x000000021010022b */ /* 0x000fd60000000008 */
.L_x_64:
[----:B------:R-:W-:Y:S01]  /*1600*/  ISETP.NE.AND P0, PT, R26, RZ, PT ;  /* 0x000000ff1a00720c */ /* 0x000fe20003f05270 */
[----:B------:R-:W-:Y:S01]  /*1610*/  DMUL R22, R16, UR16 ;  /* 0x0000001010167c28 */ /* 0x000fe20008000000 */
[----:B------:R-:W-:Y:S01]  /*1620*/  MOV R8, R18 ;  /* 0x0000001200087202 */ /* 0x000fe20000000f00 */
[----:B------:R-:W-:-:S10]  /*1630*/  IMAD.MOV.U32 R9, RZ, RZ, R19 ;  /* 0x000000ffff097224 */ /* 0x000fd400078e0013 */
[----:B------:R-:W-:Y:S05]  /*1640*/  @!P0 BRA `(.L_x_65) ;  /* 0x0000000000208947 */ /* 0x000fea0003800000 */
[----:B------:R-:W-:Y:S01]  /*1650*/  LOP3.LUT P0, RZ, R0, 0xff, RZ, 0xc0, !PT ;  /* 0x000000ff00ff7812 */ /* 0x000fe2000780c0ff */
[----:B------:R-:W-:Y:S02]  /*1660*/  IMAD.MOV.U32 R8, RZ, RZ, R22 ;  /* 0x000000ffff087224 */ /* 0x000fe400078e0016 */
[----:B------:R-:W-:Y:S02]  /*1670*/  IMAD.MOV.U32 R9, RZ, RZ, R23 ;  /* 0x000000ffff097224 */ /* 0x000fe400078e0017 */
[----:B------:R-:W-:-:S08]  /*1680*/  IMAD.MOV.U32 R0, RZ, RZ, 0x1 ;  /* 0x00000001ff007424 */ /* 0x000fd000078e00ff */
[----:B------:R-:W-:-:S08]  /*1690*/  @P0 DMUL R18, R12, R18 ;  /* 0x000000120c120228 */ /* 0x000fd00000000000 */
[----:B------:R-:W-:-:S10]  /*16a0*/  @P0 DFMA R8, R22, R4, R18 ;  /* 0x000000041608022b */ /* 0x000fd40000000012 */
[----:B------:R-:W-:Y:S01]  /*16b0*/  @P0 MOV R22, R8 ;  /* 0x0000000800160202 */ /* 0x000fe20000000f00 */
[----:B------:R-:W-:-:S07]  /*16c0*/  @P0 IMAD.MOV.U32 R23, RZ, RZ, R9 ;  /* 0x000000ffff170224 */ /* 0x000fce00078e0009 */
.L_x_65:
[----:B------:R-:W-:Y:S01]  /*16d0*/  DADD R18, R14, -R22 ;  /* 0x000000000e127229 */ /* 0x000fe20000000816 */
[----:B------:R-:W-:Y:S01]  /*16e0*/  IMAD.MOV.U32 R20, RZ, RZ, R7 ;  /* 0x000000ffff147224 */ /* 0x000fe200078e0007 */
[----:B--2---:R-:W-:-:S04]  /*16f0*/  UIMAD.WIDE.U32 UR6, UR19, 0x4, UR28 ;  /* 0x00000004130678a5 */ /* 0x004fc8000f8e001c */
[----:B------:R-:W-:Y:S02]  /*1700*/  UIMAD.WIDE UR6, UR4, 0x4, UR6 ;  /* 0x00000004040678a5 */ /* 0x000fe4000f8e0206 */
[----:B------:R-:W-:Y:S02]  /*1710*/  DSETP.MAX.AND P0, P1, R6, R18, PT ;  /* 0x000000120600722a */ /* 0x000fe4000390f000 */
[----:B------:R-:W-:Y:S02]  /*1720*/  IMAD.MOV.U32 R25, RZ, RZ, R19 ;  /* 0x000000ffff197224 */ /* 0x000fe400078e0013 */
[----:B------:R-:W-:Y:S01]  /*1730*/  IMAD.MOV.U32 R7, RZ, RZ, R18 ;  /* 0x000000ffff077224 */ /* 0x000fe200078e0012 */
[----:B------:R-:W-:Y:S02]  /*1740*/  DADD R18, R14, R22 ;  /* 0x000000000e127229 */ /* 0x000fe40000000016 */
[----:B------:R-:W-:Y:S02]  /*1750*/  FSEL R27, R20, R25, P0 ;  /* 0x00000019141b7208 */ /* 0x000fe40000000000 */
[----:B------:R-:W-:-:S05]  /*1760*/  SEL R6, R6, R7, P0 ;  /* 0x0000000706067207 */ /* 0x000fca0000000000 */
[----:B------:R-:W-:Y:S01]  /*1770*/  @P1 LOP3.LUT R27, R25, 0x80000, RZ, 0xfc, !PT ;  /* 0x00080000191b1812 */ /* 0x000fe200078efcff */
[----:B------:R-:W-:-:S03]  /*1780*/  IMAD.MOV.U32 R20, RZ, RZ, R18 ;  /* 0x000000ffff147224 */ /* 0x000fc600078e0012 */
[----:B------:R-:W-:-:S06]  /*1790*/  MOV R7, R27 ;  /* 0x0000001b00077202 */ /* 0x000fcc0000000f00 */
[----:B------:R-:W-:Y:S01]  /*17a0*/  DSETP.MIN.AND P0, P1, R18, R6, PT ;  /* 0x000000061200722a */ /* 0x000fe20003900000 */
[----:B------:R-:W-:-:S05]  /*17b0*/  IMAD.MOV.U32 R18, RZ, RZ, R7 ;  /* 0x000000ffff127224 */ /* 0x000fca00078e0007 */
[----:B------:R-:W-:Y:S02]  /*17c0*/  SEL R6, R20, R6, P0 ;  /* 0x0000000614067207 */ /* 0x000fe40000000000 */
[----:B------:R-:W-:-:S06]  /*17d0*/  FSEL R19, R19, R18, P0 ;  /* 0x0000001213137208 */ /* 0x000fcc0000000000 */
[----:B------:R-:W-:-:S05]  /*17e0*/  @P1 LOP3.LUT R19, R18, 0x80000, RZ, 0xfc, !PT ;  /* 0x0008000012131812 */ /* 0x000fca00078efcff */
[----:B------:R-:W-:-:S04]  /*17f0*/  IMAD.MOV.U32 R7, RZ, RZ, R19 ;  /* 0x000000ffff077224 */ /* 0x000fc800078e0013 */
[----:B------:R-:W0:Y:S02]  /*1800*/  F2F.F32.F64 R19, R6 ;  /* 0x0000000600137310 */ /* 0x000e240000301000 */
[C-C-:B------:R-:W-:Y:S02]  /*1810*/  DADD R24, R6.reuse, R22.reuse ;  /* 0x0000000006187229 */ /* 0x140fe40000000016 */
[----:B------:R-:W-:Y:S01]  /*1820*/  DADD R28, R6, -R22 ;  /* 0x00000000061c7229 */ /* 0x000fe20000000816 */
[----:B------:R-:W-:-:S03]  /*1830*/  IMAD.U32 R22, RZ, RZ, UR6 ;  /* 0x00000006ff167e24 */ /* 0x000fc6000f8e00ff */
[----:B------:R1:W2:Y:S01]  /*1840*/  F2F.F32.F64 R18, R24 ;  /* 0x0000001800127310 */ /* 0x0002a20000301000 */
[----:B------:R-:W-:-:S07]  /*1850*/  IMAD.U32 R23, RZ, RZ, UR7 ;  /* 0x00000007ff177e24 */ /* 0x000fce000f8e00ff */
[----:B------:R3:W4:Y:S01]  /*1860*/  F2F.F32.F64 R27, R28 ;  /* 0x0000001c001b7310 */ /* 0x0007220000301000 */
[----:B-1----:R-:W-:Y:S01]  /*1870*/  IMAD.U32 R24, RZ, RZ, UR22 ;  /* 0x00000016ff187e24 */ /* 0x002fe2000f8e00ff */
[----:B------:R-:W-:-:S05]  /*1880*/  MOV R25, UR23 ;  /* 0x0000001700197c02 */ /* 0x000fca0008000f00 */
[----:B0-----:R-:W-:Y:S01]  /*1890*/  STG.E desc[UR12][R24.64+-0x4], R19 ;  /* 0xfffffc1318007986 */ /* 0x001fe2000c10190c */
[----:B---3--:R-:W-:Y:S02]  /*18a0*/  IMAD.U32 R28, RZ, RZ, UR24 ;  /* 0x00000018ff1c7e24 */ /* 0x008fe4000f8e00ff */
[----:B------:R-:W-:-:S05]  /*18b0*/  IMAD.U32 R29, RZ, RZ, UR25 ;  /* 0x00000019ff1d7e24 */ /* 0x000fca000f8e00ff */
[----:B--2---:R-:W-:Y:S04]  /*18c0*/  STG.E desc[UR12][R28.64+-0x4], R18 ;  /* 0xfffffc121c007986 */ /* 0x004fe8000c10190c */
[----:B----4-:R0:W-:Y:S02]  /*18d0*/  STG.E desc[UR12][R22.64+0x4], R27 ;  /* 0x0000041b16007986 */ /* 0x0101e4000c10190c */
[----:B0-----:R-:W-:-:S07]  /*18e0*/  PRMT R22, R21, 0x7610, R22 ;  /* 0x0000761015167816 */ /* 0x001fce0000000016 */
.L_x_63:
[----:B------:R-:W-:Y:S01]  /*18f0*/  MOV R24, UR20 ;  /* 0x0000001400187c02 */ /* 0x000fe20008000f00 */
        /* <DEDUP_REMOVED lines=9> */
[----:B------:R-:W-:Y:S01]  /*1990*/  PRMT R23, RZ, 0x7610, R23 ;  /* 0x00007610ff177816 */ /* 0x000fe20000000017 */
[----:B------:R-:W-:Y:S01]  /*19a0*/  IMAD.MOV.U32 R21, RZ, RZ, R17 ;  /* 0x000000ffff157224 */ /* 0x000fe200078e0011 */
[----:B------:R-:W-:Y:S01]  /*19b0*/  MOV R17, R9 ;  /* 0x0000000900117202 */ /* 0x000fe20000000f00 */
[----:B------:R-:W-:-:S08]  /*19c0*/  IMAD.MOV.U32 R16, RZ, RZ, R8 ;  /* 0x000000ffff107224 */ /* 0x000fd000078e0008 */
[----:B------:R-:W-:Y:S05]  /*19d0*/  @!P0 BRA `(.L_x_67) ;  /* 0x0000000000d08947 */ /* 0x000fea0003800000 */
[----:B------:R-:W-:Y:S05]  /*19e0*/  BRA `(.L_x_68) ;  /* 0x0000000000107947 */ /* 0x000fea0003800000 */
.L_x_66:
[----:B------:R-:W-:Y:S01]  /*19f0*/  LOP3.LUT P0, RZ, R22, 0xff, RZ, 0xc0, !PT ;  /* 0x000000ff16ff7812 */ /* 0x000fe2000780c0ff */
[----:B------:R-:W-:-:S12]  /*1a00*/  IMAD.MOV.U32 R22, RZ, RZ, 0x1 ;  /* 0x00000001ff167424 */ /* 0x000fd800078e00ff */
[----:B------:R-:W-:-:S08]  /*1a10*/  @P0 DMUL R14, R10, R16 ;  /* 0x000000100a0e0228 */ /* 0x000fd00000000000 */
[----:B------:R-:W-:-:S11]  /*1a20*/  @P0 DFMA R20, R20, R2, R14 ;  /* 0x000000021414022b */ /* 0x000fd6000000000e */
.L_x_68:
[----:B------:R-:W-:Y:S01]  /*1a30*/  ISETP.NE.AND P0, PT, R26, RZ, PT ;  /* 0x000000ff1a00720c */ /* 0x000fe20003f05270 */
[----:B------:R-:W-:Y:S01]  /*1a40*/  DMUL R14, R20, UR16 ;  /* 0x00000010140e7c28 */ /* 0x000fe20008000000 */
[----:B------:R-:W-:Y:S02]  /*1a50*/  IMAD.MOV.U32 R16, RZ, RZ, R8 ;  /* 0x000000ffff107224 */ /* 0x000fe400078e0008 */
[----:B------:R-:W-:-:S09]  /*1a60*/  IMAD.MOV.U32 R17, RZ, RZ, R9 ;  /* 0x000000ffff117224 */ /* 0x000fd200078e0009 */
[----:B------:R-:W-:Y:S05]  /*1a70*/  @!P0 BRA `(.L_x_69) ;  /* 0x0000000000208947 */ /* 0x000fea0003800000 */
[----:B------:R-:W-:Y:S01]  /*1a80*/  LOP3.LUT P0, RZ, R0, 0xff, RZ, 0xc0, !PT ;  /* 0x000000ff00ff7812 */ /* 0x000fe2000780c0ff */
[----:B------:R-:W-:Y:S01]  /*1a90*/  IMAD.MOV.U32 R17, RZ, RZ, R15 ;  /* 0x000000ffff117224 */ /* 0x000fe200078e000f */
[----:B------:R-:W-:Y:S01]  /*1aa0*/  MOV R16, R14 ;  /* 0x0000000e00107202 */ /* 0x000fe20000000f00 */
[----:B------:R-:W-:-:S10]  /*1ab0*/  IMAD.MOV.U32 R0, RZ, RZ, 0x1 ;  /* 0x00000001ff007424 */ /* 0x000fd400078e00ff */
[----:B------:R-:W-:-:S08]  /*1ac0*/  @P0 DMUL R8, R12, R8 ;  /* 0x000000080c080228 */ /* 0x000fd00000000000 */
[----:B------:R-:W-:-:S10]  /*1ad0*/  @P0 DFMA R16, R14, R4, R8 ;  /* 0x000000040e10022b */ /* 0x000fd40000000008 */
[----:B------:R-:W-:Y:S01]  /*1ae0*/  @P0 IMAD.MOV.U32 R14, RZ, RZ, R16 ;  /* 0x000000ffff0e0224 */ /* 0x000fe200078e0010 */
[----:B------:R-:W-:-:S07]  /*1af0*/  @P0 MOV R15, R17 ;  /* 0x00000011000f0202 */ /* 0x000fce0000000f00 */
.L_x_69:
[----:B------:R-:W-:Y:S01]  /*1b00*/  DADD R8, R18, -R14 ;  /* 0x0000000012087229 */ /* 0x000fe2000000080e */
[----:B------:R-:W-:Y:S01]  /*1b10*/  IMAD.MOV.U32 R23, RZ, RZ, R7 ;  /* 0x000000ffff177224 */ /* 0x000fe200078e0007 */
[----:B--2---:R-:W-:-:S04]  /*1b20*/  UIMAD.WIDE.U32 UR6, UR19, 0x4, UR28 ;  /* 0x00000004130678a5 */ /* 0x004fc8000f8e001c */
[----:B------:R-:W-:Y:S02]  /*1b30*/  UIMAD.WIDE UR6, UR4, 0x4, UR6 ;  /* 0x00000004040678a5 */ /* 0x000fe4000f8e0206 */
[----:B------:R-:W-:Y:S02]  /*1b40*/  DSETP.MAX.AND P0, P1, R6, R8, PT ;  /* 0x000000080600722a */ /* 0x000fe4000390f000 */
[----:B------:R-:W-:Y:S02]  /*1b50*/  IMAD.MOV.U32 R24, RZ, RZ, R9 ;  /* 0x000000ffff187224 */ /* 0x000fe400078e0009 */
[----:B------:R-:W-:Y:S01]  /*1b60*/  IMAD.MOV.U32 R7, RZ, RZ, R8 ;  /* 0x000000ffff077224 */ /* 0x000fe200078e0008 */
[----:B------:R-:W-:Y:S01]  /*1b70*/  DADD R8, R18, R14 ;  /* 0x0000000012087229 */ /* 0x000fe2000000000e */
[----:B------:R-:W-:Y:S01]  /*1b80*/  MOV R28, UR6 ;  /* 0x00000006001c7c02 */ /* 0x000fe20008000f00 */
[----:B------:R-:W-:Y:S01]  /*1b90*/  IMAD.U32 R29, RZ, RZ, UR7 ;  /* 0x00000007ff1d7e24 */ /* 0x000fe2000f8e00ff */
[----:B------:R-:W-:-:S02]  /*1ba0*/  FSEL R23, R23, R24, P0 ;  /* 0x0000001817177208 */ /* 0x000fc40000000000 */
[----:B------:R-:W-:-:S04]  /*1bb0*/  SEL R6, R6, R7, P0 ;  /* 0x0000000706067207 */ /* 0x000fc80000000000 */
[----:B------:R-:W-:-:S04]  /*1bc0*/  @P1 LOP3.LUT R23, R24, 0x80000, RZ, 0xfc, !PT ;  /* 0x0008000018171812 */ /* 0x000fc800078efcff */
[----:B------:R-:W-:Y:S01]  /*1bd0*/  MOV R7, R23 ;  /* 0x0000001700077202 */ /* 0x000fe20000000f00 */
[----:B------:R-:W-:-:S05]  /*1be0*/  IMAD.MOV.U32 R23, RZ, RZ, R8 ;  /* 0x000000ffff177224 */ /* 0x000fca00078e0008 */
[----:B------:R-:W-:Y:S01]  /*1bf0*/  DSETP.MIN.AND P0, P1, R8, R6, PT ;  /* 0x000000060800722a */ /* 0x000fe20003900000 */
[----:B------:R-:W-:-:S05]  /*1c00*/  IMAD.MOV.U32 R8, RZ, RZ, R7 ;  /* 0x000000ffff087224 */ /* 0x000fca00078e0007 */
[----:B------:R-:W-:Y:S02]  /*1c10*/  SEL R6, R23, R6, P0 ;  /* 0x0000000617067207 */ /* 0x000fe40000000000 */
[----:B------:R-:W-:Y:S02]  /*1c20*/  FSEL R9, R9, R8, P0 ;  /* 0x0000000809097208 */ /* 0x000fe40000000000 */
        /* <DEDUP_REMOVED lines=8> */
[----:B-1----:R-:W-:Y:S02]  /*1cb0*/  IMAD.U32 R24, RZ, RZ, UR24 ;  /* 0x00000018ff187e24 */ /* 0x002fe4000f8e00ff */
[----:B------:R-:W-:Y:S01]  /*1cc0*/  IMAD.U32 R25, RZ, RZ, UR25 ;  /* 0x00000019ff197e24 */ /* 0x000fe2000f8e00ff */
[----:B---3--:R-:W-:Y:S01]  /*1cd0*/  MOV R14, UR22 ;  /* 0x00000016000e7c02 */ /* 0x008fe20008000f00 */
[----:B------:R-:W-:-:S05]  /*1ce0*/  IMAD.U32 R15, RZ, RZ, UR23 ;  /* 0x00000017ff0f7e24 */ /* 0x000fca000f8e00ff */
[----:B0-----:R0:W-:Y:S04]  /*1cf0*/  STG.E desc[UR12][R14.64], R9 ;  /* 0x000000090e007986 */ /* 0x0011e8000c10190c */
[----:B--2---:R0:W-:Y:S04]  /*1d00*/  STG.E desc[UR12][R24.64], R8 ;  /* 0x0000000818007986 */ /* 0x0041e8000c10190c */
[----:B----4-:R0:W-:Y:S02]  /*1d10*/  STG.E desc[UR12][R28.64+0x8], R27 ;  /* 0x0000081b1c007986 */ /* 0x0101e4000c10190c */
.L_x_67:
        /* <DEDUP_REMOVED lines=16> */
.L_x_70:
[----:B------:R-:W-:Y:S02]  /*1e20*/  LOP3.LUT P0, RZ, R23, 0xff, RZ, 0xc0, !PT ;  /* 0x000000ff17ff7812 */ /* 0x000fe4000780c0ff */
[----:B------:R-:W-:-:S11]  /*1e30*/  MOV R23, 0x1 ;  /* 0x0000000100177802 */ /* 0x000fd60000000f00 */
[----:B------:R-:W-:-:S08]  /*1e40*/  @P0 DMUL R18, R10, R20 ;  /* 0x000000140a120228 */ /* 0x000fd00000000000 */
[----:B------:R-:W-:-:S11]  /*1e50*/  @P0 DFMA R14, R14, R2, R18 ;  /* 0x000000020e0e022b */ /* 0x000fd60000000012 */
.L_x_72:
        /* <DEDUP_REMOVED lines=11> */
[----:B------:R-:W-:Y:S02]  /*1f10*/  @P0 IMAD.MOV.U32 R20, RZ, RZ, R18 ;  /* 0x000000ffff140224 */ /* 0x000fe400078e0012 */
[----:B------:R-:W-:-:S07]  /*1f20*/  @P0 IMAD.MOV.U32 R21, RZ, RZ, R19 ;  /* 0x000000ffff150224 */ /* 0x000fce00078e0013 */
.L_x_73:
[----:B------:R-:W-:Y:S01]  /*1f30*/  DADD R16, R8, -R20 ;  /* 0x0000000008107229 */ /* 0x000fe20000000814 */
[----:B------:R-:W-:Y:S01]  /*1f40*/  MOV R22, R7 ;  /* 0x0000000700167202 */ /* 0x000fe20000000f00 */
        /* <DEDUP_REMOVED lines=8> */
[----:B------:R-:W-:Y:S02]  /*1fd0*/  @P1 LOP3.LUT R27, R25, 0x80000, RZ, 0xfc, !PT ;  /* 0x00080000191b1812 */ /* 0x000fe400078efcff */
[----:B------:R-:W-:-:S03]  /*1fe0*/  MOV R22, R16 ;  /* 0x0000001000167202 */ /* 0x000fc60000000f00 */
[----:B------:R-:W-:-:S06]  /*1ff0*/  IMAD.MOV.U32 R7, RZ, RZ, R27 ;  /* 0x000000ffff077224 */ /* 0x000fcc00078e001b */
        /* <DEDUP_REMOVED lines=9> */
[----:B------:R-:W-:Y:S01]  /*2090*/  IMAD.U32 R20, RZ, RZ, UR6 ;  /* 0x00000006ff147e24 */ /* 0x000fe2000f8e00ff */
[----:B------:R-:W-:Y:S02]  /*20a0*/  MOV R21, UR7 ;  /* 0x0000000700157c02 */ /* 0x000fe40008000f00 */
[----:B------:R1:W2:Y:S08]  /*20b0*/  F2F.F32.F64 R16, R24 ;  /* 0x0000001800107310 */ /* 0x0002b00000301000 */
        /* <DEDUP_REMOVED lines=9> */
.L_x_71:
[----:B------:R-:W-:Y:S02]  /*2150*/  UIADD3 UR4, UPT, UPT, UR4, 0x4, URZ ;  /* 0x0000000404047890 */ /* 0x000fe4000fffe0ff */
[----:B------:R-:W-:Y:S01]  /*2160*/  UIADD3 UR14, UPT, UPT, UR14, 0x4, URZ ;  /* 0x000000040e0e7890 */ /* 0x000fe2000fffe0ff */
[----:B------:R-:W-:Y:S11]  /*2170*/  BRA.U UP0, `(.L_x_74) ;  /* 0xffffffed00ac7547 */ /* 0x000ff6000b83ffff */
[----:B------:R-:W-:-:S12]  /*2180*/  UIADD3 UR4, UPT, UPT, UR14, 0x1, URZ ;  /* 0x000000010e047890 */ /* 0x000fd8000fffe0ff */
.L_x_57:
[----:B------:R-:W-:-:S13]  /*2190*/  ISETP.NE.AND P0, PT, RZ, UR18, PT ;  /* 0x00000012ff007c0c */ /* 0x000fda000bf05270 */
[----:B--2---:R-:W-:Y:S05]  /*21a0*/  @!P0 EXIT ;  /* 0x000000000000894d */ /* 0x004fea0003800000 */
[----:B------:R-:W0:Y:S01]  /*21b0*/  LDCU.128 UR8, c[0x0][0x3c0] ;  /* 0x00007800ff0877ac */ /* 0x000e220008000c00 */
[----:B------:R-:W1:Y:S01]  /*21c0*/  LDCU.64 UR14, c[0x0][0x3b8] ;  /* 0x00007700ff0e77ac */ /* 0x000e620008000a00 */
[----:B------:R-:W2:Y:S01]  /*21d0*/  LDCU.64 UR22, c[0x0][0x380] ;  /* 0x00007000ff1677ac */ /* 0x000ea20008000a00 */
[----:B------:R-:W-:Y:S02]  /*21e0*/  UIADD3 UR18, UPT, UPT, -UR18, URZ, URZ ;  /* 0x000000ff12127290 */ /* 0x000fe4000fffe1ff */
[----:B0-----:R-:W-:Y:S02]  /*21f0*/  UIMAD.WIDE.U32 UR6, UR19, 0x4, UR10 ;  /* 0x00000004130678a5 */ /* 0x001fe4000f8e000a */
[----:B------:R-:W-:Y:S02]  /*2200*/  UIMAD.WIDE.U32 UR8, UR19, 0x4, UR8 ;  /* 0x00000004130878a5 */ /* 0x000fe4000f8e0008 */
[----:B-12---:R-:W-:-:S12]  /*2210*/  UIMAD.WIDE.U32 UR14, UR19, 0x4, UR14 ;  /* 0x00000004130e78a5 */ /* 0x006fd8000f8e000e */
.L_x_79:
[----:B------:R-:W-:-:S06]  /*2220*/  UIMAD.WIDE UR10, UR4, 0x4, UR22 ;  /* 0x00000004040a78a5 */ /* 0x000fcc000f8e0216 */
[----:B------:R-:W-:Y:S02]  /*2230*/  IMAD.U32 R22, RZ, RZ, UR10 ;  /* 0x0000000aff167e24 */ /* 0x000fe4000f8e00ff */
[----:B------:R-:W-:-:S05]  /*2240*/  IMAD.U32 R23, RZ, RZ, UR11 ;  /* 0x0000000bff177e24 */ /* 0x000fca000f8e00ff */
[----:B------:R-:W2:Y:S01]  /*2250*/  LDG.E.CONSTANT R16, desc[UR12][R22.64] ;  /* 0x0000000c16107981 */ /* 0x000ea2000c1e9900 */
[----:B------:R-:W-:Y:S01]  /*2260*/  UIADD3 UR18, UPT, UPT, UR18, 0x1, URZ ;  /* 0x0000000112127890 */ /* 0x000fe2000fffe0ff */
[----:B------:R-:W-:-:S03]  /*2270*/  PRMT R21, R20, 0x7610, R21 ;  /* 0x0000761014157816 */ /* 0x000fc60000000015 */
[----:B------:R-:W-:Y:S01]  /*2280*/  UISETP.NE.AND UP0, UPT, UR18, URZ, UPT ;  /* 0x000000ff1200728c */ /* 0x000fe2000bf05270 */
[----:B--2---:R-:W0:Y:S02]  /*2290*/  F2F.F64.F32 R16, R16 ;  /* 0x0000001000107310 */ /* 0x004e240000201800 */
[----:B0-----:R-:W-:-:S08]  /*22a0*/  DADD R8, R16, -R8 ;  /* 0x0000000010087229 */ /* 0x001fd00000000808 */
[--C-:B------:R-:W-:Y:S02]  /*22b0*/  DSETP.NAN.AND P0, PT, R8, R8.reuse, PT ;  /* 0x000000080800722a */ /* 0x100fe40003f08000 */
[----:B------:R-:W-:-:S12]  /*22c0*/  DADD R8, -RZ, |R8| ;  /* 0x00000000ff087229 */ /* 0x000fd80000000508 */
[----:B------:R-:W-:Y:S05]  /*22d0*/  @!P0 BRA `(.L_x_75) ;  /* 0x00000000001c8947 */ /* 0x000fea0003800000 */
[----:B------:R-:W-:Y:S02]  /*22e0*/  LOP3.LUT P0, RZ, R20, 0xff, RZ, 0xc0, !PT ;  /* 0x000000ff14ff7812 */ /* 0x000fe4000780c0ff */
[----:B------:R-:W-:-:S11]  /*22f0*/  PRMT R20, RZ, 0x7610, R20 ;  /* 0x00007610ff147816 */ /* 0x000fd60000000014 */
[----:B------:R-:W-:Y:S05]  /*2300*/  @!P0 BRA `(.L_x_76) ;  /* 0x0000000000dc8947 */ /* 0x000fea0003800000 */
[----:B------:R-:W-:Y:S01]  /*2310*/  PRMT R20, R21, 0x7610, R20 ;  /* 0x0000761015147816 */ /* 0x000fe20000000014 */
[----:B------:R-:W-:Y:S01]  /*2320*/  IMAD.MOV.U32 R8, RZ, RZ, R14 ;  /* 0x000000ffff087224 */ /* 0x000fe200078e000e */
[----:B------:R-:W-:Y:S01]  /*2330*/  MOV R9, R15 ;  /* 0x0000000f00097202 */ /* 0x000fe20000000f00 */
[----:B------:R-:W-:Y:S06]  /*2340*/  BRA `(.L_x_77) ;  /* 0x0000000000107947 */ /* 0x000fec0003800000 */
.L_x_75:
[----:B------:R-:W-:Y:S01]  /*2350*/  LOP3.LUT P0, RZ, R20, 0xff, RZ, 0xc0, !PT ;  /* 0x000000ff14ff7812 */ /* 0x000fe2000780c0ff */
[----:B------:R-:W-:-:S12]  /*2360*/  IMAD.MOV.U32 R20, RZ, RZ, 0x1 ;  /* 0x00000001ff147424 */ /* 0x000fd800078e00ff */
[----:B------:R-:W-:-:S08]  /*2370*/  @P0 DMUL R14, R10, R14 ;  /* 0x0000000e0a0e0228 */ /* 0x000fd00000000000 */
[----:B------:R-:W-:-:S11]  /*2380*/  @P0 DFMA R8, R8, R2, R14 ;  /* 0x000000020808022b */ /* 0x000fd6000000000e */
.L_x_77:
[----:B------:R-:W-:Y:S01]  /*2390*/  ISETP.NE.AND P0, PT, R26, RZ, PT ;  /* 0x000000ff1a00720c */ /* 0x000fe20003f05270 */
[----:B------:R-:W-:-:S12]  /*23a0*/  DMUL R14, R8, UR16 ;  /* 0x00000010080e7c28 */ /* 0x000fd80008000000 */
[----:B------:R-:W-:Y:S05]  /*23b0*/  @!P0 BRA `(.L_x_78) ;  /* 0x0000000000208947 */ /* 0x000fea0003800000 */
[----:B------:R-:W-:Y:S02]  /*23c0*/  LOP3.LUT P0, RZ, R0, 0xff, RZ, 0xc0, !PT ;  /* 0x000000ff00ff7812 */ /* 0x000fe4000780c0ff */
[----:B------:R-:W-:-:S11]  /*23d0*/  MOV R0, 0x1 ;  /* 0x0000000100007802 */ /* 0x000fd60000000f00 */
[----:B------:R-:W-:Y:S01]  /*23e0*/  @P0 DMUL R22, R12, R18 ;  /* 0x000000120c160228 */ /* 0x000fe20000000000 */
[----:B------:R-:W-:Y:S02]  /*23f0*/  IMAD.MOV.U32 R18, RZ, RZ, R14 ;  /* 0x000000ffff127224 */ /* 0x000fe400078e000e */
[----:B------:R-:W-:-:S05]  /*2400*/  IMAD.MOV.U32 R19, RZ, RZ, R15 ;  /* 0x000000ffff137224 */ /* 0x000fca00078e000f */
[----:B------:R-:W-:-:S10]  /*2410*/  @P0 DFMA R18, R14, R4, R22 ;  /* 0x000000040e12022b */ /* 0x000fd40000000016 */
[----:B------:R-:W-:Y:S02]  /*2420*/  @P0 IMAD.MOV.U32 R14, RZ, RZ, R18 ;  /* 0x000000ffff0e0224 */ /* 0x000fe400078e0012 */
[----:B------:R-:W-:-:S07]  /*2430*/  @P0 IMAD.MOV.U32 R15, RZ, RZ, R19 ;  /* 0x000000ffff0f0224 */ /* 0x000fce00078e0013 */
.L_x_78:
[----:B------:R-:W-:Y:S01]  /*2440*/  DADD R22, R16, -R14 ;  /* 0x0000000010167229 */ /* 0x000fe2000000080e */
[----:B------:R-:W-:Y:S01]  /*2450*/  IMAD.MOV.U32 R21, RZ, RZ, R7 ;  /* 0x000000ffff157224 */ /* 0x000fe200078e0007 */
[----:B------:R-:W-:Y:S02]  /*2460*/  UIMAD.WIDE UR10, UR4, 0x4, UR14 ;  /* 0x00000004040a78a5 */ /* 0x000fe4000f8e020e */
[----:B------:R-:W-:-:S04]  /*2470*/  UIMAD.WIDE UR20, UR4, 0x4, UR8 ;  /* 0x00000004041478a5 */ /* 0x000fc8000f8e0208 */
[----:B------:R-:W-:Y:S02]  /*2480*/  DSETP.MAX.AND P0, P1, R6, R22, PT ;  /* 0x000000160600722a */ /* 0x000fe4000390f000 */
[----:B------:R-:W-:Y:S01]  /*2490*/  IMAD.MOV.U32 R24, RZ, RZ, R23 ;  /* 0x000000ffff187224 */ /* 0x000fe200078e0017 */
[----:B------:R-:W-:Y:S01]  /*24a0*/  MOV R7, R22 ;  /* 0x0000001600077202 */ /* 0x000fe20000000f00 */
[----:B------:R-:W-:-:S03]  /*24b0*/  DADD R22, R16, R14 ;  /* 0x0000000010167229 */ /* 0x000fc6000000000e */
[----:B------:R-:W-:Y:S02]  /*24c0*/  FSEL R21, R21, R24, P0 ;  /* 0x0000001815157208 */ /* 0x000fe40000000000 */
[----:B------:R-:W-:-:S05]  /*24d0*/  SEL R6, R6, R7, P0 ;  /* 0x0000000706067207 */ /* 0x000fca0000000000 */
[----:B------:R-:W-:-:S05]  /*24e0*/  @P1 LOP3.LUT R21, R24, 0x80000, RZ, 0xfc, !PT ;  /* 0x0008000018151812 */ /* 0x000fca00078efcff */
[----:B------:R-:W-:Y:S02]  /*24f0*/  IMAD.MOV.U32 R7, RZ, RZ, R21 ;  /* 0x000000ffff077224 */ /* 0x000fe400078e0015 */
[----:B------:R-:W-:-:S04]  /*2500*/  IMAD.MOV.U32 R21, RZ, RZ, R22 ;  /* 0x000000ffff157224 */ /* 0x000fc800078e0016 */
[----:B------:R-:W-:Y:S01]  /*2510*/  DSETP.MIN.AND P0, P1, R22, R6, PT ;  /* 0x000000061600722a */ /* 0x000fe20003900000 */
[----:B------:R-:W-:-:S05]  /*2520*/  MOV R22, R7 ;  /* 0x0000000700167202 */ /* 0x000fca0000000f00 */
[----:B------:R-:W-:Y:S02]  /*2530*/  FSEL R23, R23, R22, P0 ;  /* 0x0000001617177208 */ /* 0x000fe40000000000 */
[----:B------:R-:W-:-:S06]  /*2540*/  SEL R6, R21, R6, P0 ;  /* 0x0000000615067207 */ /* 0x000fcc0000000000 */
        /* <DEDUP_REMOVED lines=9> */
[----:B------:R-:W-:-:S04]  /*25e0*/  UIMAD.WIDE UR10, UR4, 0x4, UR6 ;  /* 0x00000004040a78a5 */ /* 0x000fc8000f8e0206 */
[----:B0-----:R-:W-:Y:S01]  /*25f0*/  STG.E desc[UR12][R24.64], R22 ;  /* 0x0000001618007986 */ /* 0x001fe2000c10190c */
[----:B---3--:R-:W-:Y:S01]  /*2600*/  MOV R28, UR20 ;  /* 0x00000014001c7c02 */ /* 0x008fe20008000f00 */
[----:B------:R-:W-:Y:S02]  /*2610*/  IMAD.U32 R29, RZ, RZ, UR21 ;  /* 0x00000015ff1d7e24 */ /* 0x000fe4000f8e00ff */
[----:B------:R-:W-:Y:S02]  /*2620*/  IMAD.U32 R14, RZ, RZ, UR10 ;  /* 0x0000000aff0e7e24 */ /* 0x000fe4000f8e00ff */
[----:B------:R-:W-:Y:S01]  /*2630*/  IMAD.U32 R15, RZ, RZ, UR11 ;  /* 0x0000000bff0f7e24 */ /* 0x000fe2000f8e00ff */
[----:B--2---:R-:W-:Y:S04]  /*2640*/  STG.E desc[UR12][R28.64], R21 ;  /* 0x000000151c007986 */ /* 0x004fe8000c10190c */
[----:B----4-:R0:W-:Y:S02]  /*2650*/  STG.E desc[UR12][R14.64], R23 ;  /* 0x000000170e007986 */ /* 0x0101e4000c10190c */
[----:B0-----:R-:W-:Y:S01]  /*2660*/  MOV R14, R8 ;  /* 0x00000008000e7202 */ /* 0x001fe20000000f00 */
[----:B------:R-:W-:-:S07]  /*2670*/  IMAD.MOV.U32 R15, RZ, RZ, R9 ;  /* 0x000000ffff0f7224 */ /* 0x000fce00078e0009 */
.L_x_76:
[----:B------:R-:W-:Y:S01]  /*2680*/  IMAD.MOV.U32 R8, RZ, RZ, R16 ;  /* 0x000000ffff087224 */ /* 0x000fe200078e0010 */
[----:B------:R-:W-:Y:S01]  /*2690*/  UIADD3 UR4, UPT, UPT, UR4, 0x1, URZ ;  /* 0x0000000104047890 */ /* 0x000fe2000fffe0ff */
[----:B------:R-:W-:Y:S01]  /*26a0*/  IMAD.MOV.U32 R9, RZ, RZ, R17 ;  /* 0x000000ffff097224 */ /* 0x000fe200078e0011 */
[----:B------:R-:W-:Y:S10]  /*26b0*/  BRA.U UP0, `(.L_x_79) ;  /* 0xfffffff900d87547 */ /* 0x000ff4000b83ffff */
[----:B------:R-:W-:Y:S05]  /*26c0*/  EXIT ;  /* 0x000000000000794d */ /* 0x000fea0003800000 */
        .weak           $__internal_1_$__cuda_sm20_div_rn_f64_full
        .type           $__internal_1_$__cuda_sm20_div_rn_f64_full,@function
        .size           $__internal_1_$__cuda_sm20_div_rn_f64_full,(.L_x_87 - $__internal_1_$__cuda_sm20_div_rn_f64_full)
$__internal_1_$__cuda_sm20_div_rn_f64_full:
[C---:B------:R-:W-:Y:S01]  /*26d0*/  FSETP.GEU.AND P0, PT, |R15|.reuse, 1.469367938527859385e-39, PT ;  /* 0x001000000f00780b */ /* 0x040fe20003f0e200 */
[----:B------:R-:W-:Y:S01]  /*26e0*/  IMAD.MOV.U32 R22, RZ, RZ, 0x1 ;  /* 0x00000001ff167424 */ /* 0x000fe200078e00ff */
[C---:B------:R-:W-:Y:S01]  /*26f0*/  LOP3.LUT R12, R15.reuse, 0x800fffff, RZ, 0xc0, !PT ;  /* 0x800fffff0f0c7812 */ /* 0x040fe200078ec0ff */
[----:B------:R-:W-:Y:S01]  /*2700*/  IMAD.MOV.U32 R18, RZ, RZ, R16 ;  /* 0x000000ffff127224 */ /* 0x000fe200078e0010 */
[----:B------:R-:W-:Y:S02]  /*2710*/  MOV R14, R4 ;  /* 0x00000004000e7202 */ /* 0x000fe40000000f00 */
[----:B------:R-:W-:Y:S01]  /*2720*/  LOP3.LUT R13, R12, 0x3ff00000, RZ, 0xfc, !PT ;  /* 0x3ff000000c0d7812 */ /* 0x000fe200078efcff */
[----:B------:R-:W-:Y:S01]  /*2730*/  IMAD.MOV.U32 R12, RZ, RZ, R4 ;  /* 0x000000ffff0c7224 */ /* 0x000fe200078e0004 */
[----:B------:R-:W-:-:S05]  /*2740*/  LOP3.LUT R6, R15, 0x7ff00000, RZ, 0xc0, !PT ;  /* 0x7ff000000f067812 */ /* 0x000fca00078ec0ff */
[----:B------:R-:W-:-:S06]  /*2750*/  @!P0 DMUL R12, R14, 8.98846567431157953865e+307 ;  /* 0x7fe000000e0c8828 */ /* 0x000fcc0000000000 */
[----:B------:R-:W0:Y:S02]  /*2760*/  MUFU.RCP64H R23, R13 ;  /* 0x0000000d00177308 */ /* 0x000e240000001800 */
[----:B0-----:R-:W-:-:S08]  /*2770*/  DFMA R4, R22, -R12, 1 ;  /* 0x3ff000001604742b */ /* 0x001fd0000000080c */
[----:B------:R-:W-:-:S08]  /*2780*/  DFMA R4, R4, R4, R4 ;  /* 0x000000040404722b */ /* 0x000fd00000000004 */
[----:B------:R-:W-:Y:S01]  /*2790*/  DFMA R22, R22, R4, R22 ;  /* 0x000000041616722b */ /* 0x000fe20000000016 */
[----:B------:R-:W-:Y:S01]  /*27a0*/  LOP3.LUT R5, R17, 0x7ff00000, RZ, 0xc0, !PT ;  /* 0x7ff0000011057812 */ /* 0x000fe200078ec0ff */
[----:B------:R-:W-:-:S03]  /*27b0*/  IMAD.MOV.U32 R4, RZ, RZ, 0x1ca00000 ;  /* 0x1ca00000ff047424 */ /* 0x000fc600078e00ff */
[----:B------:R-:W-:-:S03]  /*27c0*/  ISETP.GE.U32.AND P1, PT, R5, R6, PT ;  /* 0x000000060500720c */ /* 0x000fc60003f26070 */
[C---:B------:R-:W-:Y:S01]  /*27d0*/  DFMA R20, R22.reuse, -R12, 1 ;  /* 0x3ff000001614742b */ /* 0x040fe2000000080c */
[----:B------:R-:W-:Y:S02]  /*27e0*/  MOV R0, R5 ;  /* 0x0000000500007202 */ /* 0x000fe40000000f00 */
[----:B------:R-:W-:Y:S02]  /*27f0*/  SEL R19, R4, 0x63400000, !P1 ;  /* 0x6340000004137807 */ /* 0x000fe40004800000 */
[----:B------:R-:W-:Y:S02]  /*2800*/  FSETP.GEU.AND P1, PT, |R17|, 1.469367938527859385e-39, PT ;  /* 0x001000001100780b */ /* 0x000fe40003f2e200 */
[----:B------:R-:W-:Y:S01]  /*2810*/  LOP3.LUT R19, R19, 0x800fffff, R17, 0xf8, !PT ;  /* 0x800fffff13137812 */ /* 0x000fe200078ef811 */
[----:B------:R-:W-:-:S10]  /*2820*/  DFMA R20, R22, R20, R22 ;  /* 0x000000141614722b */ /* 0x000fd40000000016 */
[----:B------:R-:W-:Y:S05]  /*2830*/  @P1 BRA `(.L_x_80) ;  /* 0x0000000000201947 */ /* 0x000fea0003800000 */
        /* <DEDUP_REMOVED lines=8> */
.L_x_80:
[----:B------:R-:W-:Y:S01]  /*28c0*/  DMUL R22, R20, R18 ;  /* 0x0000001214167228 */ /* 0x000fe20000000000 */
[----:B------:R-:W-:-:S07]  /*28d0*/  @!P0 LOP3.LUT R6, R13, 0x7ff00000, RZ, 0xc0, !PT ;  /* 0x7ff000000d068812 */ /* 0x000fce00078ec0ff */
[----:B------:R-:W-:-:S08]  /*28e0*/  DFMA R24, R22, -R12, R18 ;  /* 0x8000000c1618722b */ /* 0x000fd00000000012 */
[----:B------:R-:W-:Y:S01]  /*28f0*/  DFMA R24, R20, R24, R22 ;  /* 0x000000181418722b */ /* 0x000fe20000000016 */
[----:B------:R-:W-:-:S05]  /*2900*/  VIADD R20, R0, 0xffffffff ;  /* 0xffffffff00147836 */ /* 0x000fca0000000000 */
[----:B------:R-:W-:Y:S02]  /*2910*/  ISETP.GT.U32.AND P0, PT, R20, 0x7feffffe, PT ;  /* 0x7feffffe1400780c */ /* 0x000fe40003f04070 */
[----:B------:R-:W-:-:S04]  /*2920*/  IADD3 R20, PT, PT, R6, -0x1, RZ ;  /* 0xffffffff06147810 */ /* 0x000fc80007ffe0ff */
[----:B------:R-:W-:-:S13]  /*2930*/  ISETP.GT.U32.OR P0, PT, R20, 0x7feffffe, P0 ;  /* 0x7feffffe1400780c */ /* 0x000fda0000704470 */
[----:B------:R-:W-:Y:S05]  /*2940*/  @P0 BRA `(.L_x_81) ;  /* 0x00000000006c0947 */ /* 0x000fea0003800000 */
[----:B------:R-:W-:Y:S01]  /*2950*/  LOP3.LUT R6, R15, 0x7ff00000, RZ, 0xc0, !PT ;  /* 0x7ff000000f067812 */ /* 0x000fe200078ec0ff */
[----:B------:R-:W-:-:S03]  /*2960*/  IMAD.MOV.U32 R20, RZ, RZ, RZ ;  /* 0x000000ffff147224 */ /* 0x000fc600078e00ff */
[CC--:B------:R-:W-:Y:S02]  /*2970*/  VIADDMNMX R0, R5.reuse, -R6.reuse, 0xb9600000, !PT ;  /* 0xb960000005007446 */ /* 0x0c0fe40007800906 */
[----:B------:R-:W-:Y:S02]  /*2980*/  ISETP.GE.U32.AND P0, PT, R5, R6, PT ;  /* 0x000000060500720c */ /* 0x000fe40003f06070 */
[----:B------:R-:W-:Y:S02]  /*2990*/  VIMNMX R0, PT, PT, R0, 0x46a00000, PT ;  /* 0x46a0000000007848 */ /* 0x000fe40003fe0100 */
[----:B------:R-:W-:-:S05]  /*29a0*/  SEL R5, R4, 0x63400000, !P0 ;  /* 0x6340000004057807 */ /* 0x000fca0004000000 */
[----:B------:R-:W-:-:S04]  /*29b0*/  IMAD.IADD R0, R0, 0x1, -R5 ;  /* 0x0000000100007824 */ /* 0x000fc800078e0a05 */
[----:B------:R-:W-:-:S06]  /*29c0*/  VIADD R21, R0, 0x7fe00000 ;  /* 0x7fe0000000157836 */ /* 0x000fcc0000000000 */
[----:B------:R-:W-:-:S10]  /*29d0*/  DMUL R4, R24, R20 ;  /* 0x0000001418047228 */ /* 0x000fd40000000000 */
[----:B------:R-:W-:-:S13]  /*29e0*/  FSETP.GTU.AND P0, PT, |R5|, 1.469367938527859385e-39, PT ;  /* 0x001000000500780b */ /* 0x000fda0003f0c200 */
[----:B------:R-:W-:Y:S05]  /*29f0*/  @P0 BRA `(.L_x_82) ;  /* 0x0000000000940947 */ /* 0x000fea0003800000 */
[----:B------:R-:W-:Y:S01]  /*2a00*/  DFMA R12, R24, -R12, R18 ;  /* 0x8000000c180c722b */ /* 0x000fe20000000012 */
[----:B------:R-:W-:-:S09]  /*2a10*/  MOV R20, RZ ;  /* 0x000000ff00147202 */ /* 0x000fd20000000f00 */
[C---:B------:R-:W-:Y:S02]  /*2a20*/  FSETP.NEU.AND P0, PT, R13.reuse, RZ, PT ;  /* 0x000000ff0d00720b */ /* 0x040fe40003f0d000 */
[----:B------:R-:W-:-:S04]  /*2a30*/  LOP3.LUT R15, R13, 0x80000000, R15, 0x48, !PT ;  /* 0x800000000d0f7812 */ /* 0x000fc800078e480f */
[----:B------:R-:W-:-:S07]  /*2a40*/  LOP3.LUT R21, R15, R21, RZ, 0xfc, !PT ;  /* 0x000000150f157212 */ /* 0x000fce00078efcff */
[----:B------:R-:W-:Y:S05]  /*2a50*/  @!P0 BRA `(.L_x_82) ;  /* 0x00000000007c8947 */ /* 0x000fea0003800000 */
[----:B------:R-:W-:Y:S01]  /*2a60*/  IMAD.MOV R13, RZ, RZ, -R0 ;  /* 0x000000ffff0d7224 */ /* 0x000fe200078e0a00 */
[----:B------:R-:W-:Y:S01]  /*2a70*/  DMUL.RP R20, R24, R20 ;  /* 0x0000001418147228 */ /* 0x000fe20000008000 */
[----:B------:R-:W-:-:S06]  /*2a80*/  IMAD.MOV.U32 R12, RZ, RZ, RZ ;  /* 0x000000ffff0c7224 */ /* 0x000fcc00078e00ff */
[----:B------:R-:W-:-:S03]  /*2a90*/  DFMA R12, R4, -R12, R24 ;  /* 0x8000000c040c722b */ /* 0x000fc60000000018 */
[----:B------:R-:W-:-:S03]  /*2aa0*/  LOP3.LUT R15, R21, R15, RZ, 0x3c, !PT ;  /* 0x0000000f150f7212 */ /* 0x000fc600078e3cff */
[----:B------:R-:W-:-:S04]  /*2ab0*/  IADD3 R12, PT, PT, -R0, -0x43300000, RZ ;  /* 0xbcd00000000c7810 */ /* 0x000fc80007ffe1ff */
[----:B------:R-:W-:-:S04]  /*2ac0*/  FSETP.NEU.AND P0, PT, |R13|, R12, PT ;  /* 0x0000000c0d00720b */ /* 0x000fc80003f0d200 */
[----:B------:R-:W-:Y:S02]  /*2ad0*/  FSEL R4, R20, R4, !P0 ;  /* 0x0000000414047208 */ /* 0x000fe40004000000 */
[----:B------:R-:W-:Y:S01]  /*2ae0*/  FSEL R5, R15, R5, !P0 ;  /* 0x000000050f057208 */ /* 0x000fe20004000000 */
[----:B------:R-:W-:Y:S06]  /*2af0*/  BRA `(.L_x_82) ;  /* 0x0000000000547947 */ /* 0x000fec0003800000 */
.L_x_81:
[----:B------:R-:W-:-:S14]  /*2b00*/  DSETP.NAN.AND P0, PT, R16, R16, PT ;  /* 0x000000101000722a */ /* 0x000fdc0003f08000 */
[----:B------:R-:W-:Y:S05]  /*2b10*/  @P0 BRA `(.L_x_83) ;  /* 0x0000000000440947 */ /* 0x000fea0003800000 */
[----:B------:R-:W-:-:S14]  /*2b20*/  DSETP.NAN.AND P0, PT, R14, R14, PT ;  /* 0x0000000e0e00722a */ /* 0x000fdc0003f08000 */
[----:B------:R-:W-:Y:S05]  /*2b30*/  @P0 BRA `(.L_x_84) ;  /* 0x0000000000300947 */ /* 0x000fea0003800000 */
[----:B------:R-:W-:Y:S01]  /*2b40*/  ISETP.NE.AND P0, PT, R0, R6, PT ;  /* 0x000000060000720c */ /* 0x000fe20003f05270 */
[----:B------:R-:W-:Y:S01]  /*2b50*/  IMAD.MOV.U32 R4, RZ, RZ, 0x0 ;  /* 0x00000000ff047424 */ /* 0x000fe200078e00ff */
[----:B------:R-:W-:-:S11]  /*2b60*/  MOV R5, 0xfff80000 ;  /* 0xfff8000000057802 */ /* 0x000fd60000000f00 */
[----:B------:R-:W-:Y:S05]  /*2b70*/  @!P0 BRA `(.L_x_82) ;  /* 0x0000000000348947 */ /* 0x000fea0003800000 */
[----:B------:R-:W-:Y:S02]  /*2b80*/  ISETP.NE.AND P0, PT, R0, 0x7ff00000, PT ;  /* 0x7ff000000000780c */ /* 0x000fe40003f05270 */
[----:B------:R-:W-:Y:S02]  /*2b90*/  LOP3.LUT R5, R17, 0x80000000, R15, 0x48, !PT ;  /* 0x8000000011057812 */ /* 0x000fe400078e480f */
[----:B------:R-:W-:-:S13]  /*2ba0*/  ISETP.EQ.OR P0, PT, R6, RZ, !P0 ;  /* 0x000000ff0600720c */ /* 0x000fda0004702670 */
[----:B------:R-:W-:Y:S01]  /*2bb0*/  @P0 LOP3.LUT R0, R5, 0x7ff00000, RZ, 0xfc, !PT ;  /* 0x7ff0000005000812 */ /* 0x000fe200078efcff */
[----:B------:R-:W-:Y:S02]  /*2bc0*/  @!P0 IMAD.MOV.U32 R4, RZ, RZ, RZ ;  /* 0x000000ffff048224 */ /* 0x000fe400078e00ff */
[----:B------:R-:W-:Y:S02]  /*2bd0*/  @P0 IMAD.MOV.U32 R4, RZ, RZ, RZ ;  /* 0x000000ffff040224 */ /* 0x000fe400078e00ff */
[----:B------:R-:W-:Y:S01]  /*2be0*/  @P0 IMAD.MOV.U32 R5, RZ, RZ, R0 ;  /* 0x000000ffff050224 */ /* 0x000fe200078e0000 */
[----:B------:R-:W-:Y:S06]  /*2bf0*/  BRA `(.L_x_82) ;  /* 0x0000000000147947 */ /* 0x000fec0003800000 */
.L_x_84:
[----:B------:R-:W-:Y:S02]  /*2c00*/  LOP3.LUT R5, R15, 0x80000, RZ, 0xfc, !PT ;  /* 0x000800000f057812 */ /* 0x000fe400078efcff */
[----:B------:R-:W-:Y:S01]  /*2c10*/  MOV R4, R14 ;  /* 0x0000000e00047202 */ /* 0x000fe20000000f00 */
[----:B------:R-:W-:Y:S06]  /*2c20*/  BRA `(.L_x_82) ;  /* 0x0000000000087947 */ /* 0x000fec0003800000 */
.L_x_83:
[----:B------:R-:W-:Y:S01]  /*2c30*/  LOP3.LUT R5, R17, 0x80000, RZ, 0xfc, !PT ;  /* 0x0008000011057812 */ /* 0x000fe200078efcff */
[----:B------:R-:W-:-:S07]  /*2c40*/  IMAD.MOV.U32 R4, RZ, RZ, R16 ;  /* 0x000000ffff047224 */ /* 0x000fce00078e0010 */
.L_x_82:
[----:B------:R-:W-:-:S04]  /*2c50*/  IMAD.MOV.U32 R29, RZ, RZ, 0x0 ;  /* 0x00000000ff1d7424 */ /* 0x000fc800078e00ff */
[----:B------:R-:W-:Y:S05]  /*2c60*/  RET.REL.NODEC R28 `(range_filter_batch_f32) ;  /* 0xffffffd01ce47950 */ /* 0x000fea0003c3ffff */
.L_x_85:
        /* <DEDUP_REMOVED lines=9> */
.L_x_87:


//--------------------- .nv.shared.reserved.0     --------------------------
	.section	.nv.shared.reserved.0,"aw",@nobits
	.weak		__nv_reservedSMEM_offset_0_alias
	.size		__nv_reservedSMEM_offset_0_alias, 0, 64
	.other		__nv_reservedSMEM_offset_0_alias,@"STO_CUDA_RESERVED_SHARED STV_DEFAULT"
__nv_reservedSMEM_offset_0_alias:
	.zero		0
	.zero		64


//--------------------- .nv.constant0.range_filter_many_series_one_param_f32 --------------------------
	.section	.nv.constant0.range_filter_many_series_one_param_f32,"a",@progbits
	.sectionflags	@""
	.align	4
.nv.constant0.range_filter_many_series_one_param_f32:
	.zero		960


//--------------------- .nv.constant0.range_filter_batch_f32 --------------------------
	.section	.nv.constant0.range_filter_batch_f32,"a",@progbits
	.sectionflags	@""
	.align	4
.nv.constant0.range_filter_batch_f32:
	.zero		976


//--------------------- SYMBOLS --------------------------

	.type		.nv.reservedSmem.offset0,@object
	.size		.nv.reservedSmem.offset0,0x4
